//
// Generated by NVIDIA NVVM Compiler
//
// Compiler Build ID: CL-36424714
// Cuda compilation tools, release 13.0, V13.0.88
// Based on NVVM 20.0.0
//

.version 9.0
.target sm_100
.address_size 64

	// .globl	_Z22buildSpatialHashKernelPKfifPiS1_i
.global .align 1 .b8 _ZN34_INTERNAL_b6614a17_4_k_cu_8a7d25534cuda3std3__45__cpo5beginE[1];
.global .align 1 .b8 _ZN34_INTERNAL_b6614a17_4_k_cu_8a7d25534cuda3std3__45__cpo3endE[1];
.global .align 1 .b8 _ZN34_INTERNAL_b6614a17_4_k_cu_8a7d25534cuda3std3__45__cpo6cbeginE[1];
.global .align 1 .b8 _ZN34_INTERNAL_b6614a17_4_k_cu_8a7d25534cuda3std3__45__cpo4cendE[1];
.global .align 1 .b8 _ZN34_INTERNAL_b6614a17_4_k_cu_8a7d25534cuda3std3__45__cpo6rbeginE[1];
.global .align 1 .b8 _ZN34_INTERNAL_b6614a17_4_k_cu_8a7d25534cuda3std3__45__cpo4rendE[1];
.global .align 1 .b8 _ZN34_INTERNAL_b6614a17_4_k_cu_8a7d25534cuda3std3__45__cpo7crbeginE[1];
.global .align 1 .b8 _ZN34_INTERNAL_b6614a17_4_k_cu_8a7d25534cuda3std3__45__cpo5crendE[1];
.global .align 1 .b8 _ZN34_INTERNAL_b6614a17_4_k_cu_8a7d25534cuda3std3__436_GLOBAL__N__b6614a17_4_k_cu_8a7d25536ignoreE[1];
.global .align 1 .b8 _ZN34_INTERNAL_b6614a17_4_k_cu_8a7d25534cuda3std3__419piecewise_constructE[1];
.global .align 1 .b8 _ZN34_INTERNAL_b6614a17_4_k_cu_8a7d25534cuda3std3__48in_placeE[1];
.global .align 1 .b8 _ZN34_INTERNAL_b6614a17_4_k_cu_8a7d25534cuda3std3__420unreachable_sentinelE[1];
.global .align 1 .b8 _ZN34_INTERNAL_b6614a17_4_k_cu_8a7d25534cuda3std3__47nulloptE[1];
.global .align 1 .b8 _ZN34_INTERNAL_b6614a17_4_k_cu_8a7d25534cuda3std3__48unexpectE[1];
.global .align 1 .b8 _ZN34_INTERNAL_b6614a17_4_k_cu_8a7d25534cuda3std6ranges3__45__cpo4swapE[1];
.global .align 1 .b8 _ZN34_INTERNAL_b6614a17_4_k_cu_8a7d25534cuda3std6ranges3__45__cpo9iter_moveE[1];
.global .align 1 .b8 _ZN34_INTERNAL_b6614a17_4_k_cu_8a7d25534cuda3std6ranges3__45__cpo5beginE[1];
.global .align 1 .b8 _ZN34_INTERNAL_b6614a17_4_k_cu_8a7d25534cuda3std6ranges3__45__cpo3endE[1];
.global .align 1 .b8 _ZN34_INTERNAL_b6614a17_4_k_cu_8a7d25534cuda3std6ranges3__45__cpo6cbeginE[1];
.global .align 1 .b8 _ZN34_INTERNAL_b6614a17_4_k_cu_8a7d25534cuda3std6ranges3__45__cpo4cendE[1];
.global .align 1 .b8 _ZN34_INTERNAL_b6614a17_4_k_cu_8a7d25534cuda3std6ranges3__45__cpo7advanceE[1];
.global .align 1 .b8 _ZN34_INTERNAL_b6614a17_4_k_cu_8a7d25534cuda3std6ranges3__45__cpo9iter_swapE[1];
.global .align 1 .b8 _ZN34_INTERNAL_b6614a17_4_k_cu_8a7d25534cuda3std6ranges3__45__cpo4nextE[1];
.global .align 1 .b8 _ZN34_INTERNAL_b6614a17_4_k_cu_8a7d25534cuda3std6ranges3__45__cpo4prevE[1];
.global .align 1 .b8 _ZN34_INTERNAL_b6614a17_4_k_cu_8a7d25534cuda3std6ranges3__45__cpo4dataE[1];
.global .align 1 .b8 _ZN34_INTERNAL_b6614a17_4_k_cu_8a7d25534cuda3std6ranges3__45__cpo5cdataE[1];
.global .align 1 .b8 _ZN34_INTERNAL_b6614a17_4_k_cu_8a7d25534cuda3std6ranges3__45__cpo4sizeE[1];
.global .align 1 .b8 _ZN34_INTERNAL_b6614a17_4_k_cu_8a7d25534cuda3std6ranges3__45__cpo5ssizeE[1];
.global .align 1 .b8 _ZN34_INTERNAL_b6614a17_4_k_cu_8a7d25534cuda3std6ranges3__45__cpo8distanceE[1];
.global .align 1 .b8 _ZN34_INTERNAL_b6614a17_4_k_cu_8a7d25536thrust24THRUST_300001_SM_1000_NS8cuda_cub3parE[1];
.global .align 1 .b8 _ZN34_INTERNAL_b6614a17_4_k_cu_8a7d25536thrust24THRUST_300001_SM_1000_NS8cuda_cub10par_nosyncE[1];
.global .align 1 .b8 _ZN34_INTERNAL_b6614a17_4_k_cu_8a7d25536thrust24THRUST_300001_SM_1000_NS6system6detail10sequential3seqE[1];
.global .align 1 .b8 _ZN34_INTERNAL_b6614a17_4_k_cu_8a7d25536thrust24THRUST_300001_SM_1000_NS6system3cpp3parE[1];
.global .align 1 .b8 _ZN34_INTERNAL_b6614a17_4_k_cu_8a7d25536thrust24THRUST_300001_SM_1000_NS12placeholders2_1E[1];
.global .align 1 .b8 _ZN34_INTERNAL_b6614a17_4_k_cu_8a7d25536thrust24THRUST_300001_SM_1000_NS12placeholders2_2E[1];
.global .align 1 .b8 _ZN34_INTERNAL_b6614a17_4_k_cu_8a7d25536thrust24THRUST_300001_SM_1000_NS12placeholders2_3E[1];
.global .align 1 .b8 _ZN34_INTERNAL_b6614a17_4_k_cu_8a7d25536thrust24THRUST_300001_SM_1000_NS12placeholders2_4E[1];
.global .align 1 .b8 _ZN34_INTERNAL_b6614a17_4_k_cu_8a7d25536thrust24THRUST_300001_SM_1000_NS12placeholders2_5E[1];
.global .align 1 .b8 _ZN34_INTERNAL_b6614a17_4_k_cu_8a7d25536thrust24THRUST_300001_SM_1000_NS12placeholders2_6E[1];
.global .align 1 .b8 _ZN34_INTERNAL_b6614a17_4_k_cu_8a7d25536thrust24THRUST_300001_SM_1000_NS12placeholders2_7E[1];
.global .align 1 .b8 _ZN34_INTERNAL_b6614a17_4_k_cu_8a7d25536thrust24THRUST_300001_SM_1000_NS12placeholders2_8E[1];
.global .align 1 .b8 _ZN34_INTERNAL_b6614a17_4_k_cu_8a7d25536thrust24THRUST_300001_SM_1000_NS12placeholders2_9E[1];
.global .align 1 .b8 _ZN34_INTERNAL_b6614a17_4_k_cu_8a7d25536thrust24THRUST_300001_SM_1000_NS12placeholders3_10E[1];
.global .align 1 .b8 _ZN34_INTERNAL_b6614a17_4_k_cu_8a7d25536thrust24THRUST_300001_SM_1000_NS3seqE[1];
.global .align 1 .b8 _ZN34_INTERNAL_b6614a17_4_k_cu_8a7d25536thrust24THRUST_300001_SM_1000_NS6deviceE[1];

.visible .entry _Z22buildSpatialHashKernelPKfifPiS1_i(
	.param .u64 .ptr .align 1 _Z22buildSpatialHashKernelPKfifPiS1_i_param_0,
	.param .u32 _Z22buildSpatialHashKernelPKfifPiS1_i_param_1,
	.param .f32 _Z22buildSpatialHashKernelPKfifPiS1_i_param_2,
	.param .u64 .ptr .align 1 _Z22buildSpatialHashKernelPKfifPiS1_i_param_3,
	.param .u64 .ptr .align 1 _Z22buildSpatialHashKernelPKfifPiS1_i_param_4,
	.param .u32 _Z22buildSpatialHashKernelPKfifPiS1_i_param_5
)
{
	.reg .pred 	%p<2>;
	.reg .b32 	%r<24>;
	.reg .b32 	%f<17>;
	.reg .b64 	%rd<13>;

	ld.param.u64 	%rd1, [_Z22buildSpatialHashKernelPKfifPiS1_i_param_0];
	ld.param.u32 	%r3, [_Z22buildSpatialHashKernelPKfifPiS1_i_param_1];
	ld.param.f32 	%f1, [_Z22buildSpatialHashKernelPKfifPiS1_i_param_2];
	ld.param.u64 	%rd2, [_Z22buildSpatialHashKernelPKfifPiS1_i_param_3];
	ld.param.u64 	%rd3, [_Z22buildSpatialHashKernelPKfifPiS1_i_param_4];
	ld.param.u32 	%r2, [_Z22buildSpatialHashKernelPKfifPiS1_i_param_5];
	mov.u32 	%r4, %ctaid.x;
	mov.u32 	%r5, %ntid.x;
	mov.u32 	%r6, %tid.x;
	mad.lo.s32 	%r1, %r4, %r5, %r6;
	setp.ge.s32 	%p1, %r1, %r3;
	@%p1 bra 	$L__BB0_2;
	cvta.to.global.u64 	%rd4, %rd1;
	cvta.to.global.u64 	%rd5, %rd2;
	cvta.to.global.u64 	%rd6, %rd3;
	mul.lo.s32 	%r7, %r1, 3;
	mul.wide.s32 	%rd7, %r7, 4;
	add.s64 	%rd8, %rd4, %rd7;
	ld.global.f32 	%f2, [%rd8];
	ld.global.f32 	%f3, [%rd8+4];
	ld.global.f32 	%f4, [%rd8+8];
	min.f32 	%f5, %f2, 0f42C80000;
	max.f32 	%f6, %f5, 0fC2C80000;
	min.f32 	%f7, %f3, 0f42C80000;
	max.f32 	%f8, %f7, 0fC2C80000;
	min.f32 	%f9, %f4, 0f40A00000;
	max.f32 	%f10, %f9, 0fC0A00000;
	add.f32 	%f11, %f6, 0f42C80000;
	div.rn.f32 	%f12, %f11, %f1;
	cvt.rzi.s32.f32 	%r8, %f12;
	add.f32 	%f13, %f8, 0f42C80000;
	div.rn.f32 	%f14, %f13, %f1;
	cvt.rzi.s32.f32 	%r9, %f14;
	add.f32 	%f15, %f10, 0f40A00000;
	div.rn.f32 	%f16, %f15, %f1;
	cvt.rzi.s32.f32 	%r10, %f16;
	min.s32 	%r11, %r8, 9999;
	max.s32 	%r12, %r11, 0;
	min.s32 	%r13, %r9, 9999;
	max.s32 	%r14, %r13, 0;
	min.s32 	%r15, %r10, 9999;
	max.s32 	%r16, %r15, 0;
	mul.lo.s32 	%r17, %r12, 73856093;
	mul.lo.s32 	%r18, %r14, 19349663;
	xor.b32  	%r19, %r18, %r17;
	mul.lo.s32 	%r20, %r16, 83492791;
	xor.b32  	%r21, %r19, %r20;
	rem.s32 	%r22, %r21, %r2;
	mul.wide.u32 	%rd9, %r22, 4;
	add.s64 	%rd10, %rd5, %rd9;
	atom.global.exch.b32 	%r23, [%rd10], %r1;
	mul.wide.s32 	%rd11, %r1, 4;
	add.s64 	%rd12, %rd6, %rd11;
	st.global.u32 	[%rd12], %r23;
$L__BB0_2:
	ret;

}
	// .globl	_Z27findNeighborsAndUnionKernelPKfiffPKiS2_PiS3_i
.visible .entry _Z27findNeighborsAndUnionKernelPKfiffPKiS2_PiS3_i(
	.param .u64 .ptr .align 1 _Z27findNeighborsAndUnionKernelPKfiffPKiS2_PiS3_i_param_0,
	.param .u32 _Z27findNeighborsAndUnionKernelPKfiffPKiS2_PiS3_i_param_1,
	.param .f32 _Z27findNeighborsAndUnionKernelPKfiffPKiS2_PiS3_i_param_2,
	.param .f32 _Z27findNeighborsAndUnionKernelPKfiffPKiS2_PiS3_i_param_3,
	.param .u64 .ptr .align 1 _Z27findNeighborsAndUnionKernelPKfiffPKiS2_PiS3_i_param_4,
	.param .u64 .ptr .align 1 _Z27findNeighborsAndUnionKernelPKfiffPKiS2_PiS3_i_param_5,
	.param .u64 .ptr .align 1 _Z27findNeighborsAndUnionKernelPKfiffPKiS2_PiS3_i_param_6,
	.param .u64 .ptr .align 1 _Z27findNeighborsAndUnionKernelPKfiffPKiS2_PiS3_i_param_7,
	.param .u32 _Z27findNeighborsAndUnionKernelPKfiffPKiS2_PiS3_i_param_8
)
{
	.reg .pred 	%p<59>;
	.reg .b32 	%r<149>;
	.reg .b32 	%f<46>;
	.reg .b64 	%rd<114>;

	ld.param.u64 	%rd41, [_Z27findNeighborsAndUnionKernelPKfiffPKiS2_PiS3_i_param_0];
	ld.param.u32 	%r69, [_Z27findNeighborsAndUnionKernelPKfiffPKiS2_PiS3_i_param_1];
	ld.param.f32 	%f5, [_Z27findNeighborsAndUnionKernelPKfiffPKiS2_PiS3_i_param_2];
	ld.param.f32 	%f6, [_Z27findNeighborsAndUnionKernelPKfiffPKiS2_PiS3_i_param_3];
	ld.param.u64 	%rd42, [_Z27findNeighborsAndUnionKernelPKfiffPKiS2_PiS3_i_param_5];
	ld.param.u64 	%rd43, [_Z27findNeighborsAndUnionKernelPKfiffPKiS2_PiS3_i_param_6];
	ld.param.u64 	%rd44, [_Z27findNeighborsAndUnionKernelPKfiffPKiS2_PiS3_i_param_7];
	cvta.to.global.u64 	%rd1, %rd42;
	cvta.to.global.u64 	%rd2, %rd44;
	cvta.to.global.u64 	%rd3, %rd43;
	cvta.to.global.u64 	%rd4, %rd41;
	mov.u32 	%r70, %ctaid.x;
	mov.u32 	%r71, %ntid.x;
	mov.u32 	%r72, %tid.x;
	mad.lo.s32 	%r1, %r70, %r71, %r72;
	setp.ge.s32 	%p2, %r1, %r69;
	@%p2 bra 	$L__BB1_66;
	mul.lo.s32 	%r74, %r1, 3;
	mul.wide.s32 	%rd45, %r74, 4;
	add.s64 	%rd46, %rd4, %rd45;
	ld.global.f32 	%f1, [%rd46];
	ld.global.f32 	%f2, [%rd46+4];
	ld.global.f32 	%f3, [%rd46+8];
	min.f32 	%f7, %f1, 0f42C80000;
	max.f32 	%f8, %f7, 0fC2C80000;
	min.f32 	%f9, %f2, 0f42C80000;
	max.f32 	%f10, %f9, 0fC2C80000;
	min.f32 	%f11, %f3, 0f40A00000;
	max.f32 	%f12, %f11, 0fC0A00000;
	add.f32 	%f13, %f8, 0f42C80000;
	div.rn.f32 	%f14, %f13, %f6;
	cvt.rzi.s32.f32 	%r75, %f14;
	add.f32 	%f15, %f10, 0f42C80000;
	div.rn.f32 	%f16, %f15, %f6;
	cvt.rzi.s32.f32 	%r76, %f16;
	add.f32 	%f17, %f12, 0f40A00000;
	div.rn.f32 	%f18, %f17, %f6;
	cvt.rzi.s32.f32 	%r2, %f18;
	min.s32 	%r77, %r75, 9999;
	max.s32 	%r3, %r77, 0;
	min.s32 	%r78, %r76, 9999;
	max.s32 	%r4, %r78, 0;
	min.s32 	%r79, %r2, 9999;
	max.s32 	%r80, %r79, 0;
	mul.f32 	%f4, %f5, %f5;
	cvt.s64.s32 	%rd5, %r1;
	mul.wide.s32 	%rd47, %r1, 4;
	add.s64 	%rd6, %rd3, %rd47;
	add.s32 	%r5, %r80, -1;
	mov.b32 	%r123, -1;
$L__BB1_2:
	mov.b32 	%r124, -1;
$L__BB1_3:
	add.s32 	%r82, %r123, %r3;
	setp.gt.u32 	%p3, %r5, 9999;
	add.s32 	%r85, %r124, %r4;
	max.u32 	%r86, %r82, %r85;
	setp.gt.u32 	%p1, %r86, 9999;
	mul.lo.s32 	%r87, %r85, 19349663;
	mul.lo.s32 	%r88, %r82, 73856093;
	xor.b32  	%r8, %r87, %r88;
	or.pred  	%p4, %p1, %p3;
	@%p4 bra 	$L__BB1_20;
	ld.param.u32 	%r120, [_Z27findNeighborsAndUnionKernelPKfiffPKiS2_PiS3_i_param_8];
	ld.param.u64 	%rd99, [_Z27findNeighborsAndUnionKernelPKfiffPKiS2_PiS3_i_param_4];
	mul.lo.s32 	%r89, %r5, 83492791;
	xor.b32  	%r90, %r8, %r89;
	rem.s32 	%r91, %r90, %r120;
	cvta.to.global.u64 	%rd48, %rd99;
	mul.wide.u32 	%rd49, %r91, 4;
	add.s64 	%rd50, %rd48, %rd49;
	ld.global.u32 	%r126, [%rd50];
	setp.lt.s32 	%p5, %r126, 0;
	@%p5 bra 	$L__BB1_20;
	mov.b32 	%r125, 0;
$L__BB1_6:
	mov.u32 	%r10, %r125;
	setp.eq.s32 	%p6, %r126, %r1;
	@%p6 bra 	$L__BB1_19;
	mul.lo.s32 	%r93, %r126, 3;
	mul.wide.u32 	%rd51, %r93, 4;
	add.s64 	%rd52, %rd4, %rd51;
	ld.global.f32 	%f19, [%rd52];
	sub.f32 	%f20, %f1, %f19;
	ld.global.f32 	%f21, [%rd52+4];
	sub.f32 	%f22, %f2, %f21;
	ld.global.f32 	%f23, [%rd52+8];
	sub.f32 	%f24, %f3, %f23;
	mul.f32 	%f25, %f22, %f22;
	fma.rn.f32 	%f26, %f20, %f20, %f25;
	fma.rn.f32 	%f27, %f24, %f24, %f26;
	setp.gtu.f32 	%p7, %f27, %f4;
	@%p7 bra 	$L__BB1_19;
	ld.global.u32 	%r128, [%rd6];
	setp.eq.s32 	%p8, %r128, %r1;
	mov.u32 	%r13, %r1;
	mov.u64 	%rd102, %rd5;
	mov.u64 	%rd103, %rd6;
	@%p8 bra 	$L__BB1_9;
	bra.uni 	$L__BB1_67;
$L__BB1_9:
	setp.eq.s32 	%p10, %r1, %r13;
	mov.u32 	%r129, %r1;
	@%p10 bra 	$L__BB1_10;
	bra.uni 	$L__BB1_68;
$L__BB1_10:
	cvt.u64.u32 	%rd104, %r126;
	mul.wide.u32 	%rd56, %r126, 4;
	add.s64 	%rd14, %rd3, %rd56;
	ld.global.u32 	%r131, [%rd14];
	setp.eq.s32 	%p12, %r131, %r126;
	mov.u32 	%r130, %r126;
	@%p12 bra 	$L__BB1_11;
	bra.uni 	$L__BB1_69;
$L__BB1_11:
	setp.eq.s32 	%p14, %r126, %r130;
	mov.u32 	%r132, %r126;
	@%p14 bra 	$L__BB1_13;
$L__BB1_12:
	mul.wide.s32 	%rd58, %r132, 4;
	add.s64 	%rd59, %rd3, %rd58;
	ld.global.u32 	%r132, [%rd59];
	st.global.u32 	[%rd59], %r130;
	setp.ne.s32 	%p15, %r132, %r130;
	@%p15 bra 	$L__BB1_12;
$L__BB1_13:
	setp.eq.s32 	%p16, %r13, %r130;
	@%p16 bra 	$L__BB1_19;
	shl.b64 	%rd60, %rd102, 2;
	add.s64 	%rd17, %rd2, %rd60;
	ld.global.u32 	%r24, [%rd17];
	shl.b64 	%rd61, %rd104, 2;
	add.s64 	%rd62, %rd2, %rd61;
	ld.global.u32 	%r25, [%rd62];
	setp.ge.s32 	%p17, %r24, %r25;
	@%p17 bra 	$L__BB1_16;
	st.global.u32 	[%rd103], %r130;
	bra.uni 	$L__BB1_19;
$L__BB1_16:
	setp.le.s32 	%p18, %r24, %r25;
	@%p18 bra 	$L__BB1_18;
	st.global.u32 	[%rd14], %r13;
	bra.uni 	$L__BB1_19;
$L__BB1_18:
	st.global.u32 	[%rd14], %r13;
	ld.global.u32 	%r94, [%rd17];
	add.s32 	%r95, %r94, 1;
	st.global.u32 	[%rd17], %r95;
$L__BB1_19:
	mul.wide.u32 	%rd63, %r126, 4;
	add.s64 	%rd64, %rd1, %rd63;
	ld.global.u32 	%r126, [%rd64];
	add.s32 	%r125, %r10, 1;
	setp.gt.s32 	%p19, %r126, -1;
	setp.lt.u32 	%p20, %r10, 49;
	and.pred  	%p21, %p19, %p20;
	@%p21 bra 	$L__BB1_6;
$L__BB1_20:
	@%p1 bra 	$L__BB1_64;
	ld.param.u32 	%r121, [_Z27findNeighborsAndUnionKernelPKfiffPKiS2_PiS3_i_param_8];
	ld.param.u64 	%rd100, [_Z27findNeighborsAndUnionKernelPKfiffPKiS2_PiS3_i_param_4];
	mad.lo.s32 	%r96, %r5, 83492791, 83492791;
	mul.lo.s32 	%r98, %r85, 19349663;
	mul.lo.s32 	%r100, %r82, 73856093;
	xor.b32  	%r101, %r98, %r100;
	xor.b32  	%r102, %r101, %r96;
	rem.s32 	%r103, %r102, %r121;
	cvta.to.global.u64 	%rd65, %rd100;
	mul.wide.u32 	%rd66, %r103, 4;
	add.s64 	%rd67, %rd65, %rd66;
	ld.global.u32 	%r134, [%rd67];
	setp.lt.s32 	%p22, %r134, 0;
	@%p22 bra 	$L__BB1_42;
	mov.b32 	%r133, 0;
$L__BB1_23:
	mov.u32 	%r29, %r133;
	setp.eq.s32 	%p23, %r134, %r1;
	@%p23 bra 	$L__BB1_41;
	mul.lo.s32 	%r105, %r134, 3;
	mul.wide.u32 	%rd68, %r105, 4;
	add.s64 	%rd69, %rd4, %rd68;
	ld.global.f32 	%f28, [%rd69];
	sub.f32 	%f29, %f1, %f28;
	ld.global.f32 	%f30, [%rd69+4];
	sub.f32 	%f31, %f2, %f30;
	ld.global.f32 	%f32, [%rd69+8];
	sub.f32 	%f33, %f3, %f32;
	mul.f32 	%f34, %f31, %f31;
	fma.rn.f32 	%f35, %f29, %f29, %f34;
	fma.rn.f32 	%f36, %f33, %f33, %f35;
	setp.gtu.f32 	%p24, %f36, %f4;
	@%p24 bra 	$L__BB1_41;
	ld.global.u32 	%r135, [%rd6];
	setp.eq.s32 	%p25, %r135, %r1;
	mov.u32 	%r136, %r1;
	mov.u64 	%rd106, %rd5;
	mov.u64 	%rd107, %rd6;
	@%p25 bra 	$L__BB1_27;
$L__BB1_26:
	mov.u32 	%r136, %r135;
	cvt.s64.s32 	%rd106, %r136;
	mul.wide.s32 	%rd70, %r136, 4;
	add.s64 	%rd107, %rd3, %rd70;
	ld.global.u32 	%r135, [%rd107];
	setp.ne.s32 	%p26, %r135, %r136;
	@%p26 bra 	$L__BB1_26;
$L__BB1_27:
	setp.eq.s32 	%p27, %r1, %r136;
	@%p27 bra 	$L__BB1_30;
	mov.u32 	%r137, %r1;
$L__BB1_29:
	mul.wide.s32 	%rd71, %r137, 4;
	add.s64 	%rd72, %rd3, %rd71;
	ld.global.u32 	%r137, [%rd72];
	st.global.u32 	[%rd72], %r136;
	setp.ne.s32 	%p28, %r137, %r136;
	@%p28 bra 	$L__BB1_29;
$L__BB1_30:
	cvt.u64.u32 	%rd108, %r134;
	mul.wide.u32 	%rd73, %r134, 4;
	add.s64 	%rd109, %rd3, %rd73;
	ld.global.u32 	%r138, [%rd109];
	setp.eq.s32 	%p29, %r138, %r134;
	mov.u32 	%r139, %r134;
	@%p29 bra 	$L__BB1_32;
$L__BB1_31:
	mov.u32 	%r139, %r138;
	cvt.s64.s32 	%rd108, %r139;
	mul.wide.s32 	%rd74, %r139, 4;
	add.s64 	%rd109, %rd3, %rd74;
	ld.global.u32 	%r138, [%rd109];
	setp.ne.s32 	%p30, %r138, %r139;
	@%p30 bra 	$L__BB1_31;
$L__BB1_32:
	setp.eq.s32 	%p31, %r134, %r139;
	@%p31 bra 	$L__BB1_35;
	mov.u32 	%r140, %r134;
$L__BB1_34:
	mul.wide.s32 	%rd75, %r140, 4;
	add.s64 	%rd76, %rd3, %rd75;
	ld.global.u32 	%r140, [%rd76];
	st.global.u32 	[%rd76], %r139;
	setp.ne.s32 	%p32, %r140, %r139;
	@%p32 bra 	$L__BB1_34;
$L__BB1_35:
	setp.eq.s32 	%p33, %r136, %r139;
	@%p33 bra 	$L__BB1_41;
	shl.b64 	%rd77, %rd106, 2;
	add.s64 	%rd28, %rd2, %rd77;
	ld.global.u32 	%r43, [%rd28];
	shl.b64 	%rd78, %rd108, 2;
	add.s64 	%rd79, %rd2, %rd78;
	ld.global.u32 	%r44, [%rd79];
	setp.lt.s32 	%p34, %r43, %r44;
	@%p34 bra 	$L__BB1_40;
	setp.gt.s32 	%p35, %r43, %r44;
	@%p35 bra 	$L__BB1_39;
	st.global.u32 	[%rd109], %r136;
	ld.global.u32 	%r106, [%rd28];
	add.s32 	%r107, %r106, 1;
	st.global.u32 	[%rd28], %r107;
	bra.uni 	$L__BB1_41;
$L__BB1_39:
	st.global.u32 	[%rd109], %r136;
	bra.uni 	$L__BB1_41;
$L__BB1_40:
	st.global.u32 	[%rd107], %r139;
$L__BB1_41:
	mul.wide.u32 	%rd80, %r134, 4;
	add.s64 	%rd81, %rd1, %rd80;
	ld.global.u32 	%r134, [%rd81];
	add.s32 	%r133, %r29, 1;
	setp.gt.s32 	%p36, %r134, -1;
	setp.lt.u32 	%p37, %r29, 49;
	and.pred  	%p38, %p36, %p37;
	@%p38 bra 	$L__BB1_23;
$L__BB1_42:
	setp.gt.s32 	%p39, %r2, 9998;
	@%p39 bra 	$L__BB1_64;
	ld.param.u32 	%r122, [_Z27findNeighborsAndUnionKernelPKfiffPKiS2_PiS3_i_param_8];
	ld.param.u64 	%rd101, [_Z27findNeighborsAndUnionKernelPKfiffPKiS2_PiS3_i_param_4];
	mad.lo.s32 	%r108, %r5, 83492791, 166985582;
	mul.lo.s32 	%r110, %r85, 19349663;
	mul.lo.s32 	%r112, %r82, 73856093;
	xor.b32  	%r113, %r110, %r112;
	xor.b32  	%r114, %r113, %r108;
	rem.s32 	%r115, %r114, %r122;
	cvta.to.global.u64 	%rd82, %rd101;
	mul.wide.u32 	%rd83, %r115, 4;
	add.s64 	%rd84, %rd82, %rd83;
	ld.global.u32 	%r142, [%rd84];
	setp.lt.s32 	%p40, %r142, 0;
	@%p40 bra 	$L__BB1_64;
	mov.b32 	%r141, 0;
$L__BB1_45:
	mov.u32 	%r48, %r141;
	setp.eq.s32 	%p41, %r142, %r1;
	@%p41 bra 	$L__BB1_63;
	mul.lo.s32 	%r117, %r142, 3;
	mul.wide.u32 	%rd85, %r117, 4;
	add.s64 	%rd86, %rd4, %rd85;
	ld.global.f32 	%f37, [%rd86];
	sub.f32 	%f38, %f1, %f37;
	ld.global.f32 	%f39, [%rd86+4];
	sub.f32 	%f40, %f2, %f39;
	ld.global.f32 	%f41, [%rd86+8];
	sub.f32 	%f42, %f3, %f41;
	mul.f32 	%f43, %f40, %f40;
	fma.rn.f32 	%f44, %f38, %f38, %f43;
	fma.rn.f32 	%f45, %f42, %f42, %f44;
	setp.gtu.f32 	%p42, %f45, %f4;
	@%p42 bra 	$L__BB1_63;
	ld.global.u32 	%r143, [%rd6];
	setp.eq.s32 	%p43, %r143, %r1;
	mov.u32 	%r144, %r1;
	mov.u64 	%rd110, %rd5;
	mov.u64 	%rd111, %rd6;
	@%p43 bra 	$L__BB1_49;
$L__BB1_48:
	mov.u32 	%r144, %r143;
	cvt.s64.s32 	%rd110, %r144;
	mul.wide.s32 	%rd87, %r144, 4;
	add.s64 	%rd111, %rd3, %rd87;
	ld.global.u32 	%r143, [%rd111];
	setp.ne.s32 	%p44, %r143, %r144;
	@%p44 bra 	$L__BB1_48;
$L__BB1_49:
	setp.eq.s32 	%p45, %r1, %r144;
	@%p45 bra 	$L__BB1_52;
	mov.u32 	%r145, %r1;
$L__BB1_51:
	mul.wide.s32 	%rd88, %r145, 4;
	add.s64 	%rd89, %rd3, %rd88;
	ld.global.u32 	%r145, [%rd89];
	st.global.u32 	[%rd89], %r144;
	setp.ne.s32 	%p46, %r145, %r144;
	@%p46 bra 	$L__BB1_51;
$L__BB1_52:
	cvt.u64.u32 	%rd112, %r142;
	mul.wide.u32 	%rd90, %r142, 4;
	add.s64 	%rd113, %rd3, %rd90;
	ld.global.u32 	%r146, [%rd113];
	setp.eq.s32 	%p47, %r146, %r142;
	mov.u32 	%r147, %r142;
	@%p47 bra 	$L__BB1_54;
$L__BB1_53:
	mov.u32 	%r147, %r146;
	cvt.s64.s32 	%rd112, %r147;
	mul.wide.s32 	%rd91, %r147, 4;
	add.s64 	%rd113, %rd3, %rd91;
	ld.global.u32 	%r146, [%rd113];
	setp.ne.s32 	%p48, %r146, %r147;
	@%p48 bra 	$L__BB1_53;
$L__BB1_54:
	setp.eq.s32 	%p49, %r142, %r147;
	@%p49 bra 	$L__BB1_57;
	mov.u32 	%r148, %r142;
$L__BB1_56:
	mul.wide.s32 	%rd92, %r148, 4;
	add.s64 	%rd93, %rd3, %rd92;
	ld.global.u32 	%r148, [%rd93];
	st.global.u32 	[%rd93], %r147;
	setp.ne.s32 	%p50, %r148, %r147;
	@%p50 bra 	$L__BB1_56;
$L__BB1_57:
	setp.eq.s32 	%p51, %r144, %r147;
	@%p51 bra 	$L__BB1_63;
	shl.b64 	%rd94, %rd110, 2;
	add.s64 	%rd39, %rd2, %rd94;
	ld.global.u32 	%r62, [%rd39];
	shl.b64 	%rd95, %rd112, 2;
	add.s64 	%rd96, %rd2, %rd95;
	ld.global.u32 	%r63, [%rd96];
	setp.lt.s32 	%p52, %r62, %r63;
	@%p52 bra 	$L__BB1_62;
	setp.gt.s32 	%p53, %r62, %r63;
	@%p53 bra 	$L__BB1_61;
	st.global.u32 	[%rd113], %r144;
	ld.global.u32 	%r118, [%rd39];
	add.s32 	%r119, %r118, 1;
	st.global.u32 	[%rd39], %r119;
	bra.uni 	$L__BB1_63;
$L__BB1_61:
	st.global.u32 	[%rd113], %r144;
	bra.uni 	$L__BB1_63;
$L__BB1_62:
	st.global.u32 	[%rd111], %r147;
$L__BB1_63:
	mul.wide.u32 	%rd97, %r142, 4;
	add.s64 	%rd98, %rd1, %rd97;
	ld.global.u32 	%r142, [%rd98];
	add.s32 	%r141, %r48, 1;
	setp.gt.s32 	%p54, %r142, -1;
	setp.lt.u32 	%p55, %r48, 49;
	and.pred  	%p56, %p54, %p55;
	@%p56 bra 	$L__BB1_45;
$L__BB1_64:
	add.s32 	%r124, %r124, 1;
	setp.ne.s32 	%p57, %r124, 2;
	@%p57 bra 	$L__BB1_3;
	add.s32 	%r123, %r123, 1;
	setp.ne.s32 	%p58, %r123, 2;
	@%p58 bra 	$L__BB1_2;
$L__BB1_66:
	ret;
$L__BB1_67:
	cvt.s64.s32 	%rd102, %r128;
	mul.wide.s32 	%rd53, %r128, 4;
	add.s64 	%rd103, %rd3, %rd53;
	ld.global.u32 	%r15, [%rd103];
	setp.eq.s32 	%p9, %r15, %r128;
	mov.u32 	%r13, %r128;
	mov.u32 	%r128, %r15;
	@%p9 bra 	$L__BB1_9;
	bra.uni 	$L__BB1_67;
$L__BB1_68:
	mul.wide.s32 	%rd54, %r129, 4;
	add.s64 	%rd55, %rd3, %rd54;
	ld.global.u32 	%r129, [%rd55];
	st.global.u32 	[%rd55], %r13;
	setp.eq.s32 	%p11, %r129, %r13;
	@%p11 bra 	$L__BB1_10;
	bra.uni 	$L__BB1_68;
$L__BB1_69:
	cvt.s64.s32 	%rd104, %r131;
	mul.wide.s32 	%rd57, %r131, 4;
	add.s64 	%rd14, %rd3, %rd57;
	ld.global.u32 	%r21, [%rd14];
	setp.eq.s32 	%p13, %r21, %r131;
	mov.u32 	%r130, %r131;
	mov.u32 	%r131, %r21;
	@%p13 bra 	$L__BB1_11;
	bra.uni 	$L__BB1_69;

}
	// .globl	_Z20compressLabelsKernelPiiS_S_S_ii
.visible .entry _Z20compressLabelsKernelPiiS_S_S_ii(
	.param .u64 .ptr .align 1 _Z20compressLabelsKernelPiiS_S_S_ii_param_0,
	.param .u32 _Z20compressLabelsKernelPiiS_S_S_ii_param_1,
	.param .u64 .ptr .align 1 _Z20compressLabelsKernelPiiS_S_S_ii_param_2,
	.param .u64 .ptr .align 1 _Z20compressLabelsKernelPiiS_S_S_ii_param_3,
	.param .u64 .ptr .align 1 _Z20compressLabelsKernelPiiS_S_S_ii_param_4,
	.param .u32 _Z20compressLabelsKernelPiiS_S_S_ii_param_5,
	.param .u32 _Z20compressLabelsKernelPiiS_S_S_ii_param_6
)
{
	.reg .pred 	%p<9>;
	.reg .b32 	%r<19>;
	.reg .b64 	%rd<15>;

	ld.param.u64 	%rd5, [_Z20compressLabelsKernelPiiS_S_S_ii_param_0];
	ld.param.u32 	%r8, [_Z20compressLabelsKernelPiiS_S_S_ii_param_1];
	ld.param.u64 	%rd4, [_Z20compressLabelsKernelPiiS_S_S_ii_param_3];
	ld.param.u64 	%rd6, [_Z20compressLabelsKernelPiiS_S_S_ii_param_4];
	cvta.to.global.u64 	%rd1, %rd6;
	cvta.to.global.u64 	%rd2, %rd5;
	mov.u32 	%r9, %ctaid.x;
	mov.u32 	%r10, %ntid.x;
	mov.u32 	%r11, %tid.x;
	mad.lo.s32 	%r1, %r9, %r10, %r11;
	setp.ge.s32 	%p1, %r1, %r8;
	mul.wide.s32 	%rd7, %r1, 4;
	add.s64 	%rd3, %rd2, %rd7;
	@%p1 bra 	$L__BB2_5;
	ld.global.u32 	%r17, [%rd3];
	setp.eq.s32 	%p2, %r17, %r1;
	mov.u32 	%r16, %r1;
	@%p2 bra 	$L__BB2_2;
	bra.uni 	$L__BB2_11;
$L__BB2_2:
	setp.eq.s32 	%p4, %r1, %r16;
	mov.u32 	%r18, %r1;
	@%p4 bra 	$L__BB2_4;
$L__BB2_3:
	mul.wide.s32 	%rd10, %r18, 4;
	add.s64 	%rd11, %rd2, %rd10;
	ld.global.u32 	%r18, [%rd11];
	st.global.u32 	[%rd11], %r16;
	setp.ne.s32 	%p5, %r18, %r16;
	@%p5 bra 	$L__BB2_3;
$L__BB2_4:
	st.global.u32 	[%rd3], %r16;
$L__BB2_5:
	bar.sync 	0;
	setp.ne.s32 	%p6, %r1, 0;
	@%p6 bra 	$L__BB2_7;
	mov.b32 	%r12, 0;
	st.global.u32 	[%rd1], %r12;
$L__BB2_7:
	setp.ge.s32 	%p7, %r1, %r8;
	bar.sync 	0;
	@%p7 bra 	$L__BB2_10;
	ld.global.u32 	%r13, [%rd3];
	setp.ne.s32 	%p8, %r13, %r1;
	@%p8 bra 	$L__BB2_10;
	atom.global.add.u32 	%r14, [%rd1], 1;
	cvta.to.global.u64 	%rd12, %rd4;
	mul.wide.s32 	%rd13, %r14, 4;
	add.s64 	%rd14, %rd12, %rd13;
	mov.b32 	%r15, 0;
	st.global.u32 	[%rd14], %r15;
$L__BB2_10:
	bar.sync 	0;
	ret;
$L__BB2_11:
	mul.wide.s32 	%rd8, %r17, 4;
	add.s64 	%rd9, %rd2, %rd8;
	ld.global.u32 	%r5, [%rd9];
	setp.eq.s32 	%p3, %r5, %r17;
	mov.u32 	%r16, %r17;
	mov.u32 	%r17, %r5;
	@%p3 bra 	$L__BB2_2;
	bra.uni 	$L__BB2_11;

}
	// .globl	_Z25compressLabelsPass1KernelPKiiPiS1_
.visible .entry _Z25compressLabelsPass1KernelPKiiPiS1_(
	.param .u64 .ptr .align 1 _Z25compressLabelsPass1KernelPKiiPiS1__param_0,
	.param .u32 _Z25compressLabelsPass1KernelPKiiPiS1__param_1,
	.param .u64 .ptr .align 1 _Z25compressLabelsPass1KernelPKiiPiS1__param_2,
	.param .u64 .ptr .align 1 _Z25compressLabelsPass1KernelPKiiPiS1__param_3
)
{
	.reg .pred 	%p<4>;
	.reg .b32 	%r<10>;
	.reg .b64 	%rd<13>;

	ld.param.u64 	%rd3, [_Z25compressLabelsPass1KernelPKiiPiS1__param_0];
	ld.param.u32 	%r2, [_Z25compressLabelsPass1KernelPKiiPiS1__param_1];
	ld.param.u64 	%rd4, [_Z25compressLabelsPass1KernelPKiiPiS1__param_2];
	ld.param.u64 	%rd5, [_Z25compressLabelsPass1KernelPKiiPiS1__param_3];
	cvta.to.global.u64 	%rd1, %rd4;
	cvta.to.global.u64 	%rd2, %rd5;
	mov.u32 	%r3, %ctaid.x;
	mov.u32 	%r4, %ntid.x;
	mov.u32 	%r5, %tid.x;
	mad.lo.s32 	%r1, %r3, %r4, %r5;
	setp.ne.s32 	%p1, %r1, 0;
	@%p1 bra 	$L__BB3_2;
	mov.b32 	%r6, 0;
	st.global.u32 	[%rd2], %r6;
$L__BB3_2:
	bar.sync 	0;
	setp.ge.s32 	%p2, %r1, %r2;
	@%p2 bra 	$L__BB3_6;
	cvta.to.global.u64 	%rd6, %rd3;
	mul.wide.s32 	%rd7, %r1, 4;
	add.s64 	%rd8, %rd6, %rd7;
	ld.global.u32 	%r7, [%rd8];
	setp.ne.s32 	%p3, %r7, %r1;
	@%p3 bra 	$L__BB3_5;
	atom.global.add.u32 	%r9, [%rd2], 1;
	add.s64 	%rd12, %rd1, %rd7;
	st.global.u32 	[%rd12], %r9;
	bra.uni 	$L__BB3_6;
$L__BB3_5:
	add.s64 	%rd10, %rd1, %rd7;
	mov.b32 	%r8, -1;
	st.global.u32 	[%rd10], %r8;
$L__BB3_6:
	ret;

}
	// .globl	_Z25compressLabelsPass2KernelPKiS0_iPi
.visible .entry _Z25compressLabelsPass2KernelPKiS0_iPi(
	.param .u64 .ptr .align 1 _Z25compressLabelsPass2KernelPKiS0_iPi_param_0,
	.param .u64 .ptr .align 1 _Z25compressLabelsPass2KernelPKiS0_iPi_param_1,
	.param .u32 _Z25compressLabelsPass2KernelPKiS0_iPi_param_2,
	.param .u64 .ptr .align 1 _Z25compressLabelsPass2KernelPKiS0_iPi_param_3
)
{
	.reg .pred 	%p<3>;
	.reg .b32 	%r<9>;
	.reg .b64 	%rd<15>;

	ld.param.u64 	%rd2, [_Z25compressLabelsPass2KernelPKiS0_iPi_param_0];
	ld.param.u64 	%rd3, [_Z25compressLabelsPass2KernelPKiS0_iPi_param_1];
	ld.param.u32 	%r3, [_Z25compressLabelsPass2KernelPKiS0_iPi_param_2];
	ld.param.u64 	%rd4, [_Z25compressLabelsPass2KernelPKiS0_iPi_param_3];
	cvta.to.global.u64 	%rd1, %rd4;
	mov.u32 	%r4, %ctaid.x;
	mov.u32 	%r5, %ntid.x;
	mov.u32 	%r6, %tid.x;
	mad.lo.s32 	%r1, %r4, %r5, %r6;
	setp.ge.s32 	%p1, %r1, %r3;
	@%p1 bra 	$L__BB4_4;
	cvta.to.global.u64 	%rd5, %rd2;
	cvta.to.global.u64 	%rd6, %rd3;
	mul.wide.s32 	%rd7, %r1, 4;
	add.s64 	%rd8, %rd5, %rd7;
	ld.global.u32 	%r7, [%rd8];
	mul.wide.s32 	%rd9, %r7, 4;
	add.s64 	%rd10, %rd6, %rd9;
	ld.global.u32 	%r2, [%rd10];
	setp.lt.s32 	%p2, %r2, 0;
	@%p2 bra 	$L__BB4_3;
	add.s64 	%rd14, %rd1, %rd7;
	st.global.u32 	[%rd14], %r2;
	bra.uni 	$L__BB4_4;
$L__BB4_3:
	add.s64 	%rd12, %rd1, %rd7;
	mov.b32 	%r8, -1;
	st.global.u32 	[%rd12], %r8;
$L__BB4_4:
	ret;

}
	// .globl	_Z23countClusterSizesKernelPKiiPii
.visible .entry _Z23countClusterSizesKernelPKiiPii(
	.param .u64 .ptr .align 1 _Z23countClusterSizesKernelPKiiPii_param_0,
	.param .u32 _Z23countClusterSizesKernelPKiiPii_param_1,
	.param .u64 .ptr .align 1 _Z23countClusterSizesKernelPKiiPii_param_2,
	.param .u32 _Z23countClusterSizesKernelPKiiPii_param_3
)
{
	.reg .pred 	%p<5>;
	.reg .b32 	%r<9>;
	.reg .b64 	%rd<9>;

	ld.param.u64 	%rd1, [_Z23countClusterSizesKernelPKiiPii_param_0];
	ld.param.u32 	%r4, [_Z23countClusterSizesKernelPKiiPii_param_1];
	ld.param.u64 	%rd2, [_Z23countClusterSizesKernelPKiiPii_param_2];
	ld.param.u32 	%r3, [_Z23countClusterSizesKernelPKiiPii_param_3];
	mov.u32 	%r5, %ctaid.x;
	mov.u32 	%r6, %ntid.x;
	mov.u32 	%r7, %tid.x;
	mad.lo.s32 	%r1, %r5, %r6, %r7;
	setp.ge.s32 	%p1, %r1, %r4;
	@%p1 bra 	$L__BB5_3;
	cvta.to.global.u64 	%rd3, %rd1;
	mul.wide.s32 	%rd4, %r1, 4;
	add.s64 	%rd5, %rd3, %rd4;
	ld.global.u32 	%r2, [%rd5];
	setp.lt.s32 	%p2, %r2, 0;
	setp.ge.s32 	%p3, %r2, %r3;
	or.pred  	%p4, %p2, %p3;
	@%p4 bra 	$L__BB5_3;
	cvta.to.global.u64 	%rd6, %rd2;
	mul.wide.u32 	%rd7, %r2, 4;
	add.s64 	%rd8, %rd6, %rd7;
	atom.global.add.u32 	%r8, [%rd8], 1;
$L__BB5_3:
	ret;

}
	// .globl	_Z26filterClustersBySizeKernelPKiiPiiiiS1_S1_
.visible .entry _Z26filterClustersBySizeKernelPKiiPiiiiS1_S1_(
	.param .u64 .ptr .align 1 _Z26filterClustersBySizeKernelPKiiPiiiiS1_S1__param_0,
	.param .u32 _Z26filterClustersBySizeKernelPKiiPiiiiS1_S1__param_1,
	.param .u64 .ptr .align 1 _Z26filterClustersBySizeKernelPKiiPiiiiS1_S1__param_2,
	.param .u32 _Z26filterClustersBySizeKernelPKiiPiiiiS1_S1__param_3,
	.param .u32 _Z26filterClustersBySizeKernelPKiiPiiiiS1_S1__param_4,
	.param .u32 _Z26filterClustersBySizeKernelPKiiPiiiiS1_S1__param_5,
	.param .u64 .ptr .align 1 _Z26filterClustersBySizeKernelPKiiPiiiiS1_S1__param_6,
	.param .u64 .ptr .align 1 _Z26filterClustersBySizeKernelPKiiPiiiiS1_S1__param_7
)
{
	.reg .pred 	%p<8>;
	.reg .b32 	%r<15>;
	.reg .b64 	%rd<19>;

	ld.param.u64 	%rd4, [_Z26filterClustersBySizeKernelPKiiPiiiiS1_S1__param_0];
	ld.param.u32 	%r3, [_Z26filterClustersBySizeKernelPKiiPiiiiS1_S1__param_1];
	ld.param.u64 	%rd5, [_Z26filterClustersBySizeKernelPKiiPiiiiS1_S1__param_2];
	ld.param.u32 	%r4, [_Z26filterClustersBySizeKernelPKiiPiiiiS1_S1__param_3];
	ld.param.u32 	%r5, [_Z26filterClustersBySizeKernelPKiiPiiiiS1_S1__param_4];
	ld.param.u32 	%r6, [_Z26filterClustersBySizeKernelPKiiPiiiiS1_S1__param_5];
	ld.param.u64 	%rd6, [_Z26filterClustersBySizeKernelPKiiPiiiiS1_S1__param_6];
	ld.param.u64 	%rd7, [_Z26filterClustersBySizeKernelPKiiPiiiiS1_S1__param_7];
	cvta.to.global.u64 	%rd1, %rd6;
	cvta.to.global.u64 	%rd2, %rd7;
	mov.u32 	%r7, %ctaid.x;
	mov.u32 	%r8, %ntid.x;
	mov.u32 	%r9, %tid.x;
	mad.lo.s32 	%r1, %r7, %r8, %r9;
	setp.ne.s32 	%p1, %r1, 0;
	@%p1 bra 	$L__BB6_2;
	mov.b32 	%r10, 0;
	st.global.u32 	[%rd2], %r10;
$L__BB6_2:
	bar.sync 	0;
	setp.ge.s32 	%p2, %r1, %r3;
	@%p2 bra 	$L__BB6_6;
	cvta.to.global.u64 	%rd8, %rd4;
	mul.wide.s32 	%rd9, %r1, 4;
	add.s64 	%rd10, %rd8, %rd9;
	ld.global.u32 	%r11, [%rd10];
	setp.lt.s32 	%p3, %r11, %r5;
	setp.gt.s32 	%p4, %r11, %r6;
	or.pred  	%p5, %p3, %p4;
	@%p5 bra 	$L__BB6_5;
	atom.global.add.u32 	%r13, [%rd2], 1;
	add.s64 	%rd14, %rd1, %rd9;
	st.global.u32 	[%rd14], %r13;
	bra.uni 	$L__BB6_6;
$L__BB6_5:
	add.s64 	%rd12, %rd1, %rd9;
	mov.b32 	%r12, -1;
	st.global.u32 	[%rd12], %r12;
$L__BB6_6:
	bar.sync 	0;
	setp.ge.s32 	%p6, %r1, %r4;
	@%p6 bra 	$L__BB6_9;
	cvta.to.global.u64 	%rd15, %rd5;
	mul.wide.s32 	%rd16, %r1, 4;
	add.s64 	%rd3, %rd15, %rd16;
	ld.global.u32 	%r2, [%rd3];
	setp.lt.s32 	%p7, %r2, 0;
	@%p7 bra 	$L__BB6_9;
	mul.wide.u32 	%rd17, %r2, 4;
	add.s64 	%rd18, %rd1, %rd17;
	ld.global.u32 	%r14, [%rd18];
	st.global.u32 	[%rd3], %r14;
$L__BB6_9:
	ret;

}
	// .globl	_ZN3cub18CUB_300001_SM_10006detail11EmptyKernelIvEEvv
.visible .entry _ZN3cub18CUB_300001_SM_10006detail11EmptyKernelIvEEvv()
{


	ret;

}
	// .globl	_ZN3cub18CUB_300001_SM_10006detail8for_each13static_kernelINS2_12policy_hub_t12policy_500_tEmN6thrust24THRUST_300001_SM_1000_NS8cuda_cub20__uninitialized_fill7functorINS7_10device_ptrIiEEiEEEEvT0_T1_
.visible .entry _ZN3cub18CUB_300001_SM_10006detail8for_each13static_kernelINS2_12policy_hub_t12policy_500_tEmN6thrust24THRUST_300001_SM_1000_NS8cuda_cub20__uninitialized_fill7functorINS7_10device_ptrIiEEiEEEEvT0_T1_(
	.param .u64 _ZN3cub18CUB_300001_SM_10006detail8for_each13static_kernelINS2_12policy_hub_t12policy_500_tEmN6thrust24THRUST_300001_SM_1000_NS8cuda_cub20__uninitialized_fill7functorINS7_10device_ptrIiEEiEEEEvT0_T1__param_0,
	.param .align 8 .b8 _ZN3cub18CUB_300001_SM_10006detail8for_each13static_kernelINS2_12policy_hub_t12policy_500_tEmN6thrust24THRUST_300001_SM_1000_NS8cuda_cub20__uninitialized_fill7functorINS7_10device_ptrIiEEiEEEEvT0_T1__param_1[16]
)
.maxntid 256
{
	.reg .pred 	%p<4>;
	.reg .b16 	%rs<5>;
	.reg .b32 	%r<12>;
	.reg .b64 	%rd<16>;

	ld.param.u32 	%r3, [_ZN3cub18CUB_300001_SM_10006detail8for_each13static_kernelINS2_12policy_hub_t12policy_500_tEmN6thrust24THRUST_300001_SM_1000_NS8cuda_cub20__uninitialized_fill7functorINS7_10device_ptrIiEEiEEEEvT0_T1__param_1+8];
	ld.param.u64 	%rd4, [_ZN3cub18CUB_300001_SM_10006detail8for_each13static_kernelINS2_12policy_hub_t12policy_500_tEmN6thrust24THRUST_300001_SM_1000_NS8cuda_cub20__uninitialized_fill7functorINS7_10device_ptrIiEEiEEEEvT0_T1__param_1];
	ld.param.u64 	%rd5, [_ZN3cub18CUB_300001_SM_10006detail8for_each13static_kernelINS2_12policy_hub_t12policy_500_tEmN6thrust24THRUST_300001_SM_1000_NS8cuda_cub20__uninitialized_fill7functorINS7_10device_ptrIiEEiEEEEvT0_T1__param_0];
	mov.u32 	%r9, %ctaid.x;
	mul.wide.u32 	%rd1, %r9, 512;
	sub.s64 	%rd2, %rd5, %rd1;
	setp.lt.u64 	%p1, %rd2, 512;
	@%p1 bra 	$L__BB8_2;
	mov.u32 	%r11, %tid.x;
	cvta.to.global.u64 	%rd11, %rd4;
	cvt.u64.u32 	%rd12, %r11;
	add.s64 	%rd13, %rd1, %rd12;
	shl.b64 	%rd14, %rd13, 2;
	add.s64 	%rd15, %rd11, %rd14;
	st.global.u32 	[%rd15], %r3;
	st.global.u32 	[%rd15+1024], %r3;
	bra.uni 	$L__BB8_6;
$L__BB8_2:
	cvta.to.global.u64 	%rd6, %rd4;
	mov.u32 	%r2, %tid.x;
	cvt.u64.u32 	%rd7, %r2;
	setp.le.u64 	%p2, %rd2, %rd7;
	add.s64 	%rd8, %rd1, %rd7;
	shl.b64 	%rd9, %rd8, 2;
	add.s64 	%rd3, %rd6, %rd9;
	@%p2 bra 	$L__BB8_4;
	st.global.u32 	[%rd3], %r3;
$L__BB8_4:
	add.s32 	%r10, %r2, 256;
	cvt.u64.u32 	%rd10, %r10;
	setp.le.u64 	%p3, %rd2, %rd10;
	@%p3 bra 	$L__BB8_6;
	st.global.u32 	[%rd3+1024], %r3;
$L__BB8_6:
	ret;

}
	// .globl	_ZN3cub18CUB_300001_SM_10006detail8for_each13static_kernelINS2_12policy_hub_t12policy_500_tEmN6thrust24THRUST_300001_SM_1000_NS8cuda_cub6__fill7functorINS7_6detail15normal_iteratorINS7_10device_ptrIiEEEEiEEEEvT0_T1_
.visible .entry _ZN3cub18CUB_300001_SM_10006detail8for_each13static_kernelINS2_12policy_hub_t12policy_500_tEmN6thrust24THRUST_300001_SM_1000_NS8cuda_cub6__fill7functorINS7_6detail15normal_iteratorINS7_10device_ptrIiEEEEiEEEEvT0_T1_(
	.param .u64 _ZN3cub18CUB_300001_SM_10006detail8for_each13static_kernelINS2_12policy_hub_t12policy_500_tEmN6thrust24THRUST_300001_SM_1000_NS8cuda_cub6__fill7functorINS7_6detail15normal_iteratorINS7_10device_ptrIiEEEEiEEEEvT0_T1__param_0,
	.param .align 8 .b8 _ZN3cub18CUB_300001_SM_10006detail8for_each13static_kernelINS2_12policy_hub_t12policy_500_tEmN6thrust24THRUST_300001_SM_1000_NS8cuda_cub6__fill7functorINS7_6detail15normal_iteratorINS7_10device_ptrIiEEEEiEEEEvT0_T1__param_1[16]
)
.maxntid 256
{
	.reg .pred 	%p<4>;
	.reg .b16 	%rs<5>;
	.reg .b32 	%r<12>;
	.reg .b64 	%rd<16>;

	ld.param.u32 	%r3, [_ZN3cub18CUB_300001_SM_10006detail8for_each13static_kernelINS2_12policy_hub_t12policy_500_tEmN6thrust24THRUST_300001_SM_1000_NS8cuda_cub6__fill7functorINS7_6detail15normal_iteratorINS7_10device_ptrIiEEEEiEEEEvT0_T1__param_1+8];
	ld.param.u64 	%rd4, [_ZN3cub18CUB_300001_SM_10006detail8for_each13static_kernelINS2_12policy_hub_t12policy_500_tEmN6thrust24THRUST_300001_SM_1000_NS8cuda_cub6__fill7functorINS7_6detail15normal_iteratorINS7_10device_ptrIiEEEEiEEEEvT0_T1__param_1];
	ld.param.u64 	%rd5, [_ZN3cub18CUB_300001_SM_10006detail8for_each13static_kernelINS2_12policy_hub_t12policy_500_tEmN6thrust24THRUST_300001_SM_1000_NS8cuda_cub6__fill7functorINS7_6detail15normal_iteratorINS7_10device_ptrIiEEEEiEEEEvT0_T1__param_0];
	mov.u32 	%r9, %ctaid.x;
	mul.wide.u32 	%rd1, %r9, 512;
	sub.s64 	%rd2, %rd5, %rd1;
	setp.lt.u64 	%p1, %rd2, 512;
	@%p1 bra 	$L__BB9_2;
	mov.u32 	%r11, %tid.x;
	cvta.to.global.u64 	%rd11, %rd4;
	cvt.u64.u32 	%rd12, %r11;
	add.s64 	%rd13, %rd1, %rd12;
	shl.b64 	%rd14, %rd13, 2;
	add.s64 	%rd15, %rd11, %rd14;
	st.global.u32 	[%rd15], %r3;
	st.global.u32 	[%rd15+1024], %r3;
	bra.uni 	$L__BB9_6;
$L__BB9_2:
	cvta.to.global.u64 	%rd6, %rd4;
	mov.u32 	%r2, %tid.x;
	cvt.u64.u32 	%rd7, %r2;
	setp.le.u64 	%p2, %rd2, %rd7;
	add.s64 	%rd8, %rd1, %rd7;
	shl.b64 	%rd9, %rd8, 2;
	add.s64 	%rd3, %rd6, %rd9;
	@%p2 bra 	$L__BB9_4;
	st.global.u32 	[%rd3], %r3;
$L__BB9_4:
	add.s32 	%r10, %r2, 256;
	cvt.u64.u32 	%rd10, %r10;
	setp.le.u64 	%p3, %rd2, %rd10;
	@%p3 bra 	$L__BB9_6;
	st.global.u32 	[%rd3+1024], %r3;
$L__BB9_6:
	ret;

}
	// .globl	_ZN3cub18CUB_300001_SM_10006detail8for_each13static_kernelINS2_12policy_hub_t12policy_500_tElN6thrust24THRUST_300001_SM_1000_NS8cuda_cub6__fill7functorINS7_6detail15normal_iteratorINS7_10device_ptrIiEEEEiEEEEvT0_T1_
.visible .entry _ZN3cub18CUB_300001_SM_10006detail8for_each13static_kernelINS2_12policy_hub_t12policy_500_tElN6thrust24THRUST_300001_SM_1000_NS8cuda_cub6__fill7functorINS7_6detail15normal_iteratorINS7_10device_ptrIiEEEEiEEEEvT0_T1_(
	.param .u64 _ZN3cub18CUB_300001_SM_10006detail8for_each13static_kernelINS2_12policy_hub_t12policy_500_tElN6thrust24THRUST_300001_SM_1000_NS8cuda_cub6__fill7functorINS7_6detail15normal_iteratorINS7_10device_ptrIiEEEEiEEEEvT0_T1__param_0,
	.param .align 8 .b8 _ZN3cub18CUB_300001_SM_10006detail8for_each13static_kernelINS2_12policy_hub_t12policy_500_tElN6thrust24THRUST_300001_SM_1000_NS8cuda_cub6__fill7functorINS7_6detail15normal_iteratorINS7_10device_ptrIiEEEEiEEEEvT0_T1__param_1[16]
)
.maxntid 256
{
	.reg .pred 	%p<4>;
	.reg .b16 	%rs<5>;
	.reg .b32 	%r<12>;
	.reg .b64 	%rd<17>;

	ld.param.u32 	%r3, [_ZN3cub18CUB_300001_SM_10006detail8for_each13static_kernelINS2_12policy_hub_t12policy_500_tElN6thrust24THRUST_300001_SM_1000_NS8cuda_cub6__fill7functorINS7_6detail15normal_iteratorINS7_10device_ptrIiEEEEiEEEEvT0_T1__param_1+8];
	ld.param.u64 	%rd5, [_ZN3cub18CUB_300001_SM_10006detail8for_each13static_kernelINS2_12policy_hub_t12policy_500_tElN6thrust24THRUST_300001_SM_1000_NS8cuda_cub6__fill7functorINS7_6detail15normal_iteratorINS7_10device_ptrIiEEEEiEEEEvT0_T1__param_1];
	ld.param.u64 	%rd6, [_ZN3cub18CUB_300001_SM_10006detail8for_each13static_kernelINS2_12policy_hub_t12policy_500_tElN6thrust24THRUST_300001_SM_1000_NS8cuda_cub6__fill7functorINS7_6detail15normal_iteratorINS7_10device_ptrIiEEEEiEEEEvT0_T1__param_0];
	mov.u32 	%r9, %ctaid.x;
	mul.wide.u32 	%rd1, %r9, 512;
	sub.s64 	%rd2, %rd6, %rd1;
	setp.lt.s64 	%p1, %rd2, 512;
	@%p1 bra 	$L__BB10_2;
	mov.u32 	%r11, %tid.x;
	cvta.to.global.u64 	%rd12, %rd5;
	cvt.u64.u32 	%rd13, %r11;
	add.s64 	%rd14, %rd1, %rd13;
	shl.b64 	%rd15, %rd14, 2;
	add.s64 	%rd16, %rd12, %rd15;
	st.global.u32 	[%rd16], %r3;
	st.global.u32 	[%rd16+1024], %r3;
	bra.uni 	$L__BB10_6;
$L__BB10_2:
	cvta.to.global.u64 	%rd7, %rd5;
	mov.u32 	%r2, %tid.x;
	cvt.s64.s32 	%rd3, %rd2;
	cvt.u64.u32 	%rd8, %r2;
	setp.le.s64 	%p2, %rd3, %rd8;
	add.s64 	%rd9, %rd1, %rd8;
	shl.b64 	%rd10, %rd9, 2;
	add.s64 	%rd4, %rd7, %rd10;
	@%p2 bra 	$L__BB10_4;
	st.global.u32 	[%rd4], %r3;
$L__BB10_4:
	add.s32 	%r10, %r2, 256;
	cvt.u64.u32 	%rd11, %r10;
	setp.le.s64 	%p3, %rd3, %rd11;
	@%p3 bra 	$L__BB10_6;
	st.global.u32 	[%rd4+1024], %r3;
$L__BB10_6:
	ret;

}
	// .globl	_ZN3cub18CUB_300001_SM_10006detail8for_each13static_kernelINS2_12policy_hub_t12policy_500_tElN6thrust24THRUST_300001_SM_1000_NS8cuda_cub10__tabulate7functorINS7_10device_ptrIiEENS7_6system6detail7generic6detail22compute_sequence_valueIivEElEEEEvT0_T1_
.visible .entry _ZN3cub18CUB_300001_SM_10006detail8for_each13static_kernelINS2_12policy_hub_t12policy_500_tElN6thrust24THRUST_300001_SM_1000_NS8cuda_cub10__tabulate7functorINS7_10device_ptrIiEENS7_6system6detail7generic6detail22compute_sequence_valueIivEElEEEEvT0_T1_(
	.param .u64 _ZN3cub18CUB_300001_SM_10006detail8for_each13static_kernelINS2_12policy_hub_t12policy_500_tElN6thrust24THRUST_300001_SM_1000_NS8cuda_cub10__tabulate7functorINS7_10device_ptrIiEENS7_6system6detail7generic6detail22compute_sequence_valueIivEElEEEEvT0_T1__param_0,
	.param .align 8 .b8 _ZN3cub18CUB_300001_SM_10006detail8for_each13static_kernelINS2_12policy_hub_t12policy_500_tElN6thrust24THRUST_300001_SM_1000_NS8cuda_cub10__tabulate7functorINS7_10device_ptrIiEENS7_6system6detail7generic6detail22compute_sequence_valueIivEElEEEEvT0_T1__param_1[16]
)
.maxntid 256
{
	.reg .pred 	%p<4>;
	.reg .b32 	%r<18>;
	.reg .b64 	%rd<20>;

	ld.param.u64 	%rd7, [_ZN3cub18CUB_300001_SM_10006detail8for_each13static_kernelINS2_12policy_hub_t12policy_500_tElN6thrust24THRUST_300001_SM_1000_NS8cuda_cub10__tabulate7functorINS7_10device_ptrIiEENS7_6system6detail7generic6detail22compute_sequence_valueIivEElEEEEvT0_T1__param_1];
	ld.param.u64 	%rd8, [_ZN3cub18CUB_300001_SM_10006detail8for_each13static_kernelINS2_12policy_hub_t12policy_500_tElN6thrust24THRUST_300001_SM_1000_NS8cuda_cub10__tabulate7functorINS7_10device_ptrIiEENS7_6system6detail7generic6detail22compute_sequence_valueIivEElEEEEvT0_T1__param_0];
	ld.param.v2.u32 	{%r3, %r4}, [_ZN3cub18CUB_300001_SM_10006detail8for_each13static_kernelINS2_12policy_hub_t12policy_500_tElN6thrust24THRUST_300001_SM_1000_NS8cuda_cub10__tabulate7functorINS7_10device_ptrIiEENS7_6system6detail7generic6detail22compute_sequence_valueIivEElEEEEvT0_T1__param_1+8];
	mov.u32 	%r5, %ctaid.x;
	mul.wide.u32 	%rd1, %r5, 512;
	sub.s64 	%rd2, %rd8, %rd1;
	setp.lt.s64 	%p1, %rd2, 512;
	@%p1 bra 	$L__BB11_2;
	mov.u32 	%r13, %tid.x;
	cvta.to.global.u64 	%rd15, %rd7;
	cvt.u64.u32 	%rd16, %r13;
	add.s64 	%rd17, %rd1, %rd16;
	cvt.u32.u64 	%r14, %rd17;
	mad.lo.s32 	%r15, %r4, %r14, %r3;
	shl.b64 	%rd18, %rd17, 2;
	add.s64 	%rd19, %rd15, %rd18;
	st.global.u32 	[%rd19], %r15;
	add.s32 	%r16, %r14, 256;
	mad.lo.s32 	%r17, %r4, %r16, %r3;
	st.global.u32 	[%rd19+1024], %r17;
	bra.uni 	$L__BB11_6;
$L__BB11_2:
	cvta.to.global.u64 	%rd3, %rd7;
	mov.u32 	%r6, %tid.x;
	cvt.s64.s32 	%rd4, %rd2;
	cvt.u64.u32 	%rd5, %r6;
	setp.le.s64 	%p2, %rd4, %rd5;
	@%p2 bra 	$L__BB11_4;
	add.s64 	%rd9, %rd1, %rd5;
	cvt.u32.u64 	%r7, %rd9;
	mad.lo.s32 	%r8, %r4, %r7, %r3;
	shl.b64 	%rd10, %rd9, 2;
	add.s64 	%rd11, %rd3, %rd10;
	st.global.u32 	[%rd11], %r8;
$L__BB11_4:
	cvt.u32.u64 	%r9, %rd5;
	add.s32 	%r10, %r9, 256;
	cvt.u64.u32 	%rd6, %r10;
	setp.le.s64 	%p3, %rd4, %rd6;
	@%p3 bra 	$L__BB11_6;
	add.s64 	%rd12, %rd1, %rd6;
	shl.b64 	%rd13, %rd12, 2;
	cvt.u32.u64 	%r11, %rd12;
	mad.lo.s32 	%r12, %r4, %r11, %r3;
	add.s64 	%rd14, %rd13, %rd3;
	st.global.u32 	[%rd14], %r12;
$L__BB11_6:
	ret;

}
	// .globl	_ZN3cub18CUB_300001_SM_10006detail8for_each13static_kernelINS2_12policy_hub_t12policy_500_tElN6thrust24THRUST_300001_SM_1000_NS8cuda_cub10__tabulate7functorINS7_6detail15normal_iteratorINS7_10device_ptrIiEEEENS7_6system6detail7generic6detail22compute_sequence_valueIivEElEEEEvT0_T1_
.visible .entry _ZN3cub18CUB_300001_SM_10006detail8for_each13static_kernelINS2_12policy_hub_t12policy_500_tElN6thrust24THRUST_300001_SM_1000_NS8cuda_cub10__tabulate7functorINS7_6detail15normal_iteratorINS7_10device_ptrIiEEEENS7_6system6detail7generic6detail22compute_sequence_valueIivEElEEEEvT0_T1_(
	.param .u64 _ZN3cub18CUB_300001_SM_10006detail8for_each13static_kernelINS2_12policy_hub_t12policy_500_tElN6thrust24THRUST_300001_SM_1000_NS8cuda_cub10__tabulate7functorINS7_6detail15normal_iteratorINS7_10device_ptrIiEEEENS7_6system6detail7generic6detail22compute_sequence_valueIivEElEEEEvT0_T1__param_0,
	.param .align 8 .b8 _ZN3cub18CUB_300001_SM_10006detail8for_each13static_kernelINS2_12policy_hub_t12policy_500_tElN6thrust24THRUST_300001_SM_1000_NS8cuda_cub10__tabulate7functorINS7_6detail15normal_iteratorINS7_10device_ptrIiEEEENS7_6system6detail7generic6detail22compute_sequence_valueIivEElEEEEvT0_T1__param_1[16]
)
.maxntid 256
{
	.reg .pred 	%p<4>;
	.reg .b32 	%r<18>;
	.reg .b64 	%rd<20>;

	ld.param.u64 	%rd7, [_ZN3cub18CUB_300001_SM_10006detail8for_each13static_kernelINS2_12policy_hub_t12policy_500_tElN6thrust24THRUST_300001_SM_1000_NS8cuda_cub10__tabulate7functorINS7_6detail15normal_iteratorINS7_10device_ptrIiEEEENS7_6system6detail7generic6detail22compute_sequence_valueIivEElEEEEvT0_T1__param_1];
	ld.param.u64 	%rd8, [_ZN3cub18CUB_300001_SM_10006detail8for_each13static_kernelINS2_12policy_hub_t12policy_500_tElN6thrust24THRUST_300001_SM_1000_NS8cuda_cub10__tabulate7functorINS7_6detail15normal_iteratorINS7_10device_ptrIiEEEENS7_6system6detail7generic6detail22compute_sequence_valueIivEElEEEEvT0_T1__param_0];
	ld.param.v2.u32 	{%r3, %r4}, [_ZN3cub18CUB_300001_SM_10006detail8for_each13static_kernelINS2_12policy_hub_t12policy_500_tElN6thrust24THRUST_300001_SM_1000_NS8cuda_cub10__tabulate7functorINS7_6detail15normal_iteratorINS7_10device_ptrIiEEEENS7_6system6detail7generic6detail22compute_sequence_valueIivEElEEEEvT0_T1__param_1+8];
	mov.u32 	%r5, %ctaid.x;
	mul.wide.u32 	%rd1, %r5, 512;
	sub.s64 	%rd2, %rd8, %rd1;
	setp.lt.s64 	%p1, %rd2, 512;
	@%p1 bra 	$L__BB12_2;
	mov.u32 	%r13, %tid.x;
	cvta.to.global.u64 	%rd15, %rd7;
	cvt.u64.u32 	%rd16, %r13;
	add.s64 	%rd17, %rd1, %rd16;
	cvt.u32.u64 	%r14, %rd17;
	mad.lo.s32 	%r15, %r4, %r14, %r3;
	shl.b64 	%rd18, %rd17, 2;
	add.s64 	%rd19, %rd15, %rd18;
	st.global.u32 	[%rd19], %r15;
	add.s32 	%r16, %r14, 256;
	mad.lo.s32 	%r17, %r4, %r16, %r3;
	st.global.u32 	[%rd19+1024], %r17;
	bra.uni 	$L__BB12_6;
$L__BB12_2:
	cvta.to.global.u64 	%rd3, %rd7;
	mov.u32 	%r6, %tid.x;
	cvt.s64.s32 	%rd4, %rd2;
	cvt.u64.u32 	%rd5, %r6;
	setp.le.s64 	%p2, %rd4, %rd5;
	@%p2 bra 	$L__BB12_4;
	add.s64 	%rd9, %rd1, %rd5;
	cvt.u32.u64 	%r7, %rd9;
	mad.lo.s32 	%r8, %r4, %r7, %r3;
	shl.b64 	%rd10, %rd9, 2;
	add.s64 	%rd11, %rd3, %rd10;
	st.global.u32 	[%rd11], %r8;
$L__BB12_4:
	cvt.u32.u64 	%r9, %rd5;
	add.s32 	%r10, %r9, 256;
	cvt.u64.u32 	%rd6, %r10;
	setp.le.s64 	%p3, %rd4, %rd6;
	@%p3 bra 	$L__BB12_6;
	add.s64 	%rd12, %rd1, %rd6;
	shl.b64 	%rd13, %rd12, 2;
	cvt.u32.u64 	%r11, %rd12;
	mad.lo.s32 	%r12, %r4, %r11, %r3;
	add.s64 	%rd14, %rd13, %rd3;
	st.global.u32 	[%rd14], %r12;
$L__BB12_6:
	ret;

}


// ===== COMPILED SASS (sm_100) =====

	.target	sm_100

	.elftype	@"ET_EXEC"


//--------------------- .note.nv.tkinfo           --------------------------
	.section	.note.nv.tkinfo,"",@"SHT_NOTE"
	.sectionflags	@"SHF_NOTE_NV_TKINFO"
	.tkinfo
        /*0018*/ 	.word	0x00000002
        /*0030*/ 	.string	""
        /*0030*/ 	.string	"ptxas"
        /*0030*/ 	.string	"Cuda compilation tools, release 13.0, V13.0.88"
        /*0030*/ 	.string	"Build cuda_13.0.r13.0/compiler.36424714_0"
        /*0030*/ 	.string	"-arch sm_100 -m 64 "



//--------------------- .note.nv.cuinfo           --------------------------
	.section	.note.nv.cuinfo,"",@"SHT_NOTE"
	.sectionflags	@"SHF_NOTE_NV_CUINFO"
        /*0018*/ 	.short	0x0002
        /*001a*/ 	.short	0x0064
        /*001c*/ 	.short	0x0082
	.zero		2


//--------------------- .nv.info                  --------------------------
	.section	.nv.info,"",@"SHT_CUDA_INFO"
	.align	4


	//----- nvinfo : EIATTR_REGCOUNT
	.align		4
        /*0000*/ 	.byte	0x04, 0x2f
        /*0002*/ 	.short	(.L_46 - .L_45)
	.align		4
.L_45:
        /*0004*/ 	.word	index@(_Z22buildSpatialHashKernelPKfifPiS1_i)
        /*0008*/ 	.word	0x00000014


	//----- nvinfo : EIATTR_FRAME_SIZE
	.align		4
.L_46:
        /*000c*/ 	.byte	0x04, 0x11
        /*000e*/ 	.short	(.L_48 - .L_47)
	.align		4
.L_47:
        /*0010*/ 	.word	index@($__internal_1_$__cuda_sm3x_div_rn_noftz_f32_slowpath)
        /*0014*/ 	.word	0x00000000


	//----- nvinfo : EIATTR_FRAME_SIZE
	.align		4
.L_48:
        /*0018*/ 	.byte	0x04, 0x11
        /*001a*/ 	.short	(.L_50 - .L_49)
	.align		4
.L_49:
        /*001c*/ 	.word	index@(_Z22buildSpatialHashKernelPKfifPiS1_i)
        /*0020*/ 	.word	0x00000000


	//----- nvinfo : EIATTR_REGCOUNT
	.align		4
.L_50:
        /*0024*/ 	.byte	0x04, 0x2f
        /*0026*/ 	.short	(.L_52 - .L_51)
	.align		4
.L_51:
        /*0028*/ 	.word	index@(_Z27findNeighborsAndUnionKernelPKfiffPKiS2_PiS3_i)
        /*002c*/ 	.word	0x00000020


	//----- nvinfo : EIATTR_FRAME_SIZE
	.align		4
.L_52:
        /*0030*/ 	.byte	0x04, 0x11
        /*0032*/ 	.short	(.L_54 - .L_53)
	.align		4
.L_53:
        /*0034*/ 	.word	index@($__internal_0_$__cuda_sm3x_div_rn_noftz_f32_slowpath)
        /*0038*/ 	.word	0x00000000


	//----- nvinfo : EIATTR_FRAME_SIZE
	.align		4
.L_54:
        /*003c*/ 	.byte	0x04, 0x11
        /*003e*/ 	.short	(.L_56 - .L_55)
	.align		4
.L_55:
        /*0040*/ 	.word	index@(_Z27findNeighborsAndUnionKernelPKfiffPKiS2_PiS3_i)
        /*0044*/ 	.word	0x00000000


	//----- nvinfo : EIATTR_REGCOUNT
	.align		4
.L_56:
        /*0048*/ 	.byte	0x04, 0x2f
        /*004a*/ 	.short	(.L_58 - .L_57)
	.align		4
.L_57:
        /*004c*/ 	.word	index@(_Z20compressLabelsKernelPiiS_S_S_ii)
        /*0050*/ 	.word	0x0000000e


	//----- nvinfo : EIATTR_FRAME_SIZE
	.align		4
.L_58:
        /*0054*/ 	.byte	0x04, 0x11
        /*0056*/ 	.short	(.L_60 - .L_59)
	.align		4
.L_59:
        /*0058*/ 	.word	index@(_Z20compressLabelsKernelPiiS_S_S_ii)
        /*005c*/ 	.word	0x00000000


	//----- nvinfo : EIATTR_REGCOUNT
	.align		4
.L_60:
        /*0060*/ 	.byte	0x04, 0x2f
        /*0062*/ 	.short	(.L_62 - .L_61)
	.align		4
.L_61:
        /*0064*/ 	.word	index@(_Z25compressLabelsPass1KernelPKiiPiS1_)
        /*0068*/ 	.word	0x0000000e


	//----- nvinfo : EIATTR_FRAME_SIZE
	.align		4
.L_62:
        /*006c*/ 	.byte	0x04, 0x11
        /*006e*/ 	.short	(.L_64 - .L_63)
	.align		4
.L_63:
        /*0070*/ 	.word	index@(_Z25compressLabelsPass1KernelPKiiPiS1_)
        /*0074*/ 	.word	0x00000000


	//----- nvinfo : EIATTR_REGCOUNT
	.align		4
.L_64:
        /*0078*/ 	.byte	0x04, 0x2f
        /*007a*/ 	.short	(.L_66 - .L_65)
	.align		4
.L_65:
        /*007c*/ 	.word	index@(_Z25compressLabelsPass2KernelPKiS0_iPi)
        /*0080*/ 	.word	0x0000000c


	//----- nvinfo : EIATTR_FRAME_SIZE
	.align		4
.L_66:
        /*0084*/ 	.byte	0x04, 0x11
        /*0086*/ 	.short	(.L_68 - .L_67)
	.align		4
.L_67:
        /*0088*/ 	.word	index@(_Z25compressLabelsPass2KernelPKiS0_iPi)
        /*008c*/ 	.word	0x00000000


	//----- nvinfo : EIATTR_REGCOUNT
	.align		4
.L_68:
        /*0090*/ 	.byte	0x04, 0x2f
        /*0092*/ 	.short	(.L_70 - .L_69)
	.align		4
.L_69:
        /*0094*/ 	.word	index@(_Z23countClusterSizesKernelPKiiPii)
        /*0098*/ 	.word	0x0000000a


	//----- nvinfo : EIATTR_FRAME_SIZE
	.align		4
.L_70:
        /*009c*/ 	.byte	0x04, 0x11
        /*009e*/ 	.short	(.L_72 - .L_71)
	.align		4
.L_71:
        /*00a0*/ 	.word	index@(_Z23countClusterSizesKernelPKiiPii)
        /*00a4*/ 	.word	0x00000000


	//----- nvinfo : EIATTR_REGCOUNT
	.align		4
.L_72:
        /*00a8*/ 	.byte	0x04, 0x2f
        /*00aa*/ 	.short	(.L_74 - .L_73)
	.align		4
.L_73:
        /*00ac*/ 	.word	index@(_Z26filterClustersBySizeKernelPKiiPiiiiS1_S1_)
        /*00b0*/ 	.word	0x0000000c


	//----- nvinfo : EIATTR_FRAME_SIZE
	.align		4
.L_74:
        /*00b4*/ 	.byte	0x04, 0x11
        /*00b6*/ 	.short	(.L_76 - .L_75)
	.align		4
.L_75:
        /*00b8*/ 	.word	index@(_Z26filterClustersBySizeKernelPKiiPiiiiS1_S1_)
        /*00bc*/ 	.word	0x00000000


	//----- nvinfo : EIATTR_REGCOUNT
	.align		4
.L_76:
        /*00c0*/ 	.byte	0x04, 0x2f
        /*00c2*/ 	.short	(.L_78 - .L_77)
	.align		4
.L_77:
        /*00c4*/ 	.word	index@(_ZN3cub18CUB_300001_SM_10006detail11EmptyKernelIvEEvv)
        /*00c8*/ 	.word	0x00000004


	//----- nvinfo : EIATTR_FRAME_SIZE
	.align		4
.L_78:
        /*00cc*/ 	.byte	0x04, 0x11
        /*00ce*/ 	.short	(.L_80 - .L_79)
	.align		4
.L_79:
        /*00d0*/ 	.word	index@(_ZN3cub18CUB_300001_SM_10006detail11EmptyKernelIvEEvv)
        /*00d4*/ 	.word	0x00000000


	//----- nvinfo : EIATTR_REGCOUNT
	.align		4
.L_80:
        /*00d8*/ 	.byte	0x04, 0x2f
        /*00da*/ 	.short	(.L_82 - .L_81)
	.align		4
.L_81:
        /*00dc*/ 	.word	index@(_ZN3cub18CUB_300001_SM_10006detail8for_each13static_kernelINS2_12policy_hub_t12policy_500_tEmN6thrust24THRUST_300001_SM_1000_NS8cuda_cub20__uninitialized_fill7functorINS7_10device_ptrIiEEiEEEEvT0_T1_)
        /*00e0*/ 	.word	0x00000008


	//----- nvinfo : EIATTR_FRAME_SIZE
	.align		4
.L_82:
        /*00e4*/ 	.byte	0x04, 0x11
        /*00e6*/ 	.short	(.L_84 - .L_83)
	.align		4
.L_83:
        /*00e8*/ 	.word	index@(_ZN3cub18CUB_300001_SM_10006detail8for_each13static_kernelINS2_12policy_hub_t12policy_500_tEmN6thrust24THRUST_300001_SM_1000_NS8cuda_cub20__uninitialized_fill7functorINS7_10device_ptrIiEEiEEEEvT0_T1_)
        /*00ec*/ 	.word	0x00000000


	//----- nvinfo : EIATTR_REGCOUNT
	.align		4
.L_84:
        /*00f0*/ 	.byte	0x04, 0x2f
        /*00f2*/ 	.short	(.L_86 - .L_85)
	.align		4
.L_85:
        /*00f4*/ 	.word	index@(_ZN3cub18CUB_300001_SM_10006detail8for_each13static_kernelINS2_12policy_hub_t12policy_500_tEmN6thrust24THRUST_300001_SM_1000_NS8cuda_cub6__fill7functorINS7_6detail15normal_iteratorINS7_10device_ptrIiEEEEiEEEEvT0_T1_)
        /*00f8*/ 	.word	0x00000008


	//----- nvinfo : EIATTR_FRAME_SIZE
	.align		4
.L_86:
        /*00fc*/ 	.byte	0x04, 0x11
        /*00fe*/ 	.short	(.L_88 - .L_87)
	.align		4
.L_87:
        /*0100*/ 	.word	index@(_ZN3cub18CUB_300001_SM_10006detail8for_each13static_kernelINS2_12policy_hub_t12policy_500_tEmN6thrust24THRUST_300001_SM_1000_NS8cuda_cub6__fill7functorINS7_6detail15normal_iteratorINS7_10device_ptrIiEEEEiEEEEvT0_T1_)
        /*0104*/ 	.word	0x00000000


	//----- nvinfo : EIATTR_REGCOUNT
	.align		4
.L_88:
        /*0108*/ 	.byte	0x04, 0x2f
        /*010a*/ 	.short	(.L_90 - .L_89)
	.align		4
.L_89:
        /*010c*/ 	.word	index@(_ZN3cub18CUB_300001_SM_10006detail8for_each13static_kernelINS2_12policy_hub_t12policy_500_tElN6thrust24THRUST_300001_SM_1000_NS8cuda_cub6__fill7functorINS7_6detail15normal_iteratorINS7_10device_ptrIiEEEEiEEEEvT0_T1_)
        /*0110*/ 	.word	0x00000008


	//----- nvinfo : EIATTR_FRAME_SIZE
	.align		4
.L_90:
        /*0114*/ 	.byte	0x04, 0x11
        /*0116*/ 	.short	(.L_92 - .L_91)
	.align		4
.L_91:
        /*0118*/ 	.word	index@(_ZN3cub18CUB_300001_SM_10006detail8for_each13static_kernelINS2_12policy_hub_t12policy_500_tElN6thrust24THRUST_300001_SM_1000_NS8cuda_cub6__fill7functorINS7_6detail15normal_iteratorINS7_10device_ptrIiEEEEiEEEEvT0_T1_)
        /*011c*/ 	.word	0x00000000


	//----- nvinfo : EIATTR_REGCOUNT
	.align		4
.L_92:
        /*0120*/ 	.byte	0x04, 0x2f
        /*0122*/ 	.short	(.L_94 - .L_93)
	.align		4
.L_93:
        /*0124*/ 	.word	index@(_ZN3cub18CUB_300001_SM_10006detail8for_each13static_kernelINS2_12policy_hub_t12policy_500_tElN6thrust24THRUST_300001_SM_1000_NS8cuda_cub10__tabulate7functorINS7_10device_ptrIiEENS7_6system6detail7generic6detail22compute_sequence_valueIivEElEEEEvT0_T1_)
        /*0128*/ 	.word	0x0000000a


	//----- nvinfo : EIATTR_FRAME_SIZE
	.align		4
.L_94:
        /*012c*/ 	.byte	0x04, 0x11
        /*012e*/ 	.short	(.L_96 - .L_95)
	.align		4
.L_95:
        /*0130*/ 	.word	index@(_ZN3cub18CUB_300001_SM_10006detail8for_each13static_kernelINS2_12policy_hub_t12policy_500_tElN6thrust24THRUST_300001_SM_1000_NS8cuda_cub10__tabulate7functorINS7_10device_ptrIiEENS7_6system6detail7generic6detail22compute_sequence_valueIivEElEEEEvT0_T1_)
        /*0134*/ 	.word	0x00000000


	//----- nvinfo : EIATTR_REGCOUNT
	.align		4
.L_96:
        /*0138*/ 	.byte	0x04, 0x2f
        /*013a*/ 	.short	(.L_98 - .L_97)
	.align		4
.L_97:
        /*013c*/ 	.word	index@(_ZN3cub18CUB_300001_SM_10006detail8for_each13static_kernelINS2_12policy_hub_t12policy_500_tElN6thrust24THRUST_300001_SM_1000_NS8cuda_cub10__tabulate7functorINS7_6detail15normal_iteratorINS7_10device_ptrIiEEEENS7_6system6detail7generic6detail22compute_sequence_valueIivEElEEEEvT0_T1_)
        /*0140*/ 	.word	0x0000000a


	//----- nvinfo : EIATTR_FRAME_SIZE
	.align		4
.L_98:
        /*0144*/ 	.byte	0x04, 0x11
        /*0146*/ 	.short	(.L_100 - .L_99)
	.align		4
.L_99:
        /*0148*/ 	.word	index@(_ZN3cub18CUB_300001_SM_10006detail8for_each13static_kernelINS2_12policy_hub_t12policy_500_tElN6thrust24THRUST_300001_SM_1000_NS8cuda_cub10__tabulate7functorINS7_6detail15normal_iteratorINS7_10device_ptrIiEEEENS7_6system6detail7generic6detail22compute_sequence_valueIivEElEEEEvT0_T1_)
        /*014c*/ 	.word	0x00000000


	//----- nvinfo : EIATTR_MIN_STACK_SIZE
	.align		4
.L_100:
        /*0150*/ 	.byte	0x04, 0x12
        /*0152*/ 	.short	(.L_102 - .L_101)
	.align		4
.L_101:
        /*0154*/ 	.word	index@(_ZN3cub18CUB_300001_SM_10006detail8for_each13static_kernelINS2_12policy_hub_t12policy_500_tElN6thrust24THRUST_300001_SM_1000_NS8cuda_cub10__tabulate7functorINS7_6detail15normal_iteratorINS7_10device_ptrIiEEEENS7_6system6detail7generic6detail22compute_sequence_valueIivEElEEEEvT0_T1_)
        /*0158*/ 	.word	0x00000000


	//----- nvinfo : EIATTR_MIN_STACK_SIZE
	.align		4
.L_102:
        /*015c*/ 	.byte	0x04, 0x12
        /*015e*/ 	.short	(.L_104 - .L_103)
	.align		4
.L_103:
        /*0160*/ 	.word	index@(_ZN3cub18CUB_300001_SM_10006detail8for_each13static_kernelINS2_12policy_hub_t12policy_500_tElN6thrust24THRUST_300001_SM_1000_NS8cuda_cub10__tabulate7functorINS7_10device_ptrIiEENS7_6system6detail7generic6detail22compute_sequence_valueIivEElEEEEvT0_T1_)
        /*0164*/ 	.word	0x00000000


	//----- nvinfo : EIATTR_MIN_STACK_SIZE
	.align		4
.L_104:
        /*0168*/ 	.byte	0x04, 0x12
        /*016a*/ 	.short	(.L_106 - .L_105)
	.align		4
.L_105:
        /*016c*/ 	.word	index@(_ZN3cub18CUB_300001_SM_10006detail8for_each13static_kernelINS2_12policy_hub_t12policy_500_tElN6thrust24THRUST_300001_SM_1000_NS8cuda_cub6__fill7functorINS7_6detail15normal_iteratorINS7_10device_ptrIiEEEEiEEEEvT0_T1_)
        /*0170*/ 	.word	0x00000000


	//----- nvinfo : EIATTR_MIN_STACK_SIZE
	.align		4
.L_106:
        /*0174*/ 	.byte	0x04, 0x12
        /*0176*/ 	.short	(.L_108 - .L_107)
	.align		4
.L_107:
        /*0178*/ 	.word	index@(_ZN3cub18CUB_300001_SM_10006detail8for_each13static_kernelINS2_12policy_hub_t12policy_500_tEmN6thrust24THRUST_300001_SM_1000_NS8cuda_cub6__fill7functorINS7_6detail15normal_iteratorINS7_10device_ptrIiEEEEiEEEEvT0_T1_)
        /*017c*/ 	.word	0x00000000


	//----- nvinfo : EIATTR_MIN_STACK_SIZE
	.align		4
.L_108:
        /*0180*/ 	.byte	0x04, 0x12
        /*0182*/ 	.short	(.L_110 - .L_109)
	.align		4
.L_109:
        /*0184*/ 	.word	index@(_ZN3cub18CUB_300001_SM_10006detail8for_each13static_kernelINS2_12policy_hub_t12policy_500_tEmN6thrust24THRUST_300001_SM_1000_NS8cuda_cub20__uninitialized_fill7functorINS7_10device_ptrIiEEiEEEEvT0_T1_)
        /*0188*/ 	.word	0x00000000


	//----- nvinfo : EIATTR_MIN_STACK_SIZE
	.align		4
.L_110:
        /*018c*/ 	.byte	0x04, 0x12
        /*018e*/ 	.short	(.L_112 - .L_111)
	.align		4
.L_111:
        /*0190*/ 	.word	index@(_ZN3cub18CUB_300001_SM_10006detail11EmptyKernelIvEEvv)
        /*0194*/ 	.word	0x00000000


	//----- nvinfo : EIATTR_MIN_STACK_SIZE
	.align		4
.L_112:
        /*0198*/ 	.byte	0x04, 0x12
        /*019a*/ 	.short	(.L_114 - .L_113)
	.align		4
.L_113:
        /*019c*/ 	.word	index@(_Z26filterClustersBySizeKernelPKiiPiiiiS1_S1_)
        /*01a0*/ 	.word	0x00000000


	//----- nvinfo : EIATTR_MIN_STACK_SIZE
	.align		4
.L_114:
        /*01a4*/ 	.byte	0x04, 0x12
        /*01a6*/ 	.short	(.L_116 - .L_115)
	.align		4
.L_115:
        /*01a8*/ 	.word	index@(_Z23countClusterSizesKernelPKiiPii)
        /*01ac*/ 	.word	0x00000000


	//----- nvinfo : EIATTR_MIN_STACK_SIZE
	.align		4
.L_116:
        /*01b0*/ 	.byte	0x04, 0x12
        /*01b2*/ 	.short	(.L_118 - .L_117)
	.align		4
.L_117:
        /*01b4*/ 	.word	index@(_Z25compressLabelsPass2KernelPKiS0_iPi)
        /*01b8*/ 	.word	0x00000000


	//----- nvinfo : EIATTR_MIN_STACK_SIZE
	.align		4
.L_118:
        /*01bc*/ 	.byte	0x04, 0x12
        /*01be*/ 	.short	(.L_120 - .L_119)
	.align		4
.L_119:
        /*01c0*/ 	.word	index@(_Z25compressLabelsPass1KernelPKiiPiS1_)
        /*01c4*/ 	.word	0x00000000


	//----- nvinfo : EIATTR_MIN_STACK_SIZE
	.align		4
.L_120:
        /*01c8*/ 	.byte	0x04, 0x12
        /*01ca*/ 	.short	(.L_122 - .L_121)
	.align		4
.L_121:
        /*01cc*/ 	.word	index@(_Z20compressLabelsKernelPiiS_S_S_ii)
        /*01d0*/ 	.word	0x00000000


	//----- nvinfo : EIATTR_MIN_STACK_SIZE
	.align		4
.L_122:
        /*01d4*/ 	.byte	0x04, 0x12
        /*01d6*/ 	.short	(.L_124 - .L_123)
	.align		4
.L_123:
        /*01d8*/ 	.word	index@(_Z27findNeighborsAndUnionKernelPKfiffPKiS2_PiS3_i)
        /*01dc*/ 	.word	0x00000000


	//----- nvinfo : EIATTR_MIN_STACK_SIZE
	.align		4
.L_124:
        /*01e0*/ 	.byte	0x04, 0x12
        /*01e2*/ 	.short	(.L_126 - .L_125)
	.align		4
.L_125:
        /*01e4*/ 	.word	index@(_Z22buildSpatialHashKernelPKfifPiS1_i)
        /*01e8*/ 	.word	0x00000000
.L_126:


//--------------------- .nv.compat                --------------------------
	.section	.nv.compat,"",@"SHT_CUDA_COMPAT_INFO"
	.align	4
        /*0000*/ 	.byte	0x02, 0x09, 0x00, 0x00, 0x02, 0x02, 0x01, 0x00, 0x02, 0x05, 0x05, 0x00, 0x03, 0x07, 0x01, 0x01
        /*0010*/ 	.byte	0x02, 0x03, 0x00, 0x00, 0x02, 0x06, 0x01, 0x00, 0x04, 0x0b, 0x08, 0x00, 0x01, 0x00, 0x00, 0x00
        /*0020*/ 	.byte	0x00, 0x00, 0x00, 0x00


//--------------------- .nv.info._ZN3cub18CUB_300001_SM_10006detail8for_each13static_kernelINS2_12policy_hub_t12policy_500_tElN6thrust24THRUST_300001_SM_1000_NS8cuda_cub10__tabulate7functorINS7_6detail15normal_iteratorINS7_10device_ptrIiEEEENS7_6system6detail7generic6detail22compute_sequence_valueIivEElEEEEvT0_T1_ --------------------------
	.section	.nv.info._ZN3cub18CUB_300001_SM_10006detail8for_each13static_kernelINS2_12policy_hub_t12policy_500_tElN6thrust24THRUST_300001_SM_1000_NS8cuda_cub10__tabulate7functorINS7_6detail15normal_iteratorINS7_10device_ptrIiEEEENS7_6system6detail7generic6detail22compute_sequence_valueIivEElEEEEvT0_T1_,"",@"SHT_CUDA_INFO"
	.sectionflags	@""
	.align	4


	//----- nvinfo : EIATTR_CUDA_API_VERSION
	.align		4
        /*0000*/ 	.byte	0x04, 0x37
        /*0002*/ 	.short	(.L_128 - .L_127)
.L_127:
        /*0004*/ 	.word	0x00000082


	//----- nvinfo : EIATTR_KPARAM_INFO
	.align		4
.L_128:
        /*0008*/ 	.byte	0x04, 0x17
        /*000a*/ 	.short	(.L_130 - .L_129)
.L_129:
        /*000c*/ 	.word	0x00000000
        /*0010*/ 	.short	0x0001
        /*0012*/ 	.short	0x0008
        /*0014*/ 	.byte	0x00, 0xf0, 0x41, 0x00


	//----- nvinfo : EIATTR_KPARAM_INFO
	.align		4
.L_130:
        /*0018*/ 	.byte	0x04, 0x17
        /*001a*/ 	.short	(.L_132 - .L_131)
.L_131:
        /*001c*/ 	.word	0x00000000
        /*0020*/ 	.short	0x0000
        /*0022*/ 	.short	0x0000
        /*0024*/ 	.byte	0x00, 0xf0, 0x21, 0x00


	//----- nvinfo : EIATTR_SPARSE_MMA_MASK
	.align		4
.L_132:
        /*0028*/ 	.byte	0x03, 0x50
        /*002a*/ 	.short	0x0000


	//----- nvinfo : EIATTR_MAXREG_COUNT
	.align		4
        /*002c*/ 	.byte	0x03, 0x1b
        /*002e*/ 	.short	0x00ff


	//----- nvinfo : EIATTR_MERCURY_ISA_VERSION
	.align		4
        /*0030*/ 	.byte	0x03, 0x5f
        /*0032*/ 	.short	0x0101


	//----- nvinfo : EIATTR_VRC_CTA_INIT_COUNT
	.align		4
        /*0034*/ 	.byte	0x02, 0x4a
	.zero		1
	.zero		1


	//----- nvinfo : EIATTR_EXIT_INSTR_OFFSETS
	.align		4
        /*0038*/ 	.byte	0x04, 0x1c
        /*003a*/ 	.short	(.L_134 - .L_133)


	//   ....[0]....
.L_133:
        /*003c*/ 	.word	0x00000160


	//   ....[1]....
        /*0040*/ 	.word	0x000002b0


	//   ....[2]....
        /*0044*/ 	.word	0x00000340


	//----- nvinfo : EIATTR_MAX_THREADS
	.align		4
.L_134:
        /*0048*/ 	.byte	0x04, 0x05
        /*004a*/ 	.short	(.L_136 - .L_135)
.L_135:
        /*004c*/ 	.word	0x00000100
        /*0050*/ 	.word	0x00000001
        /*0054*/ 	.word	0x00000001


	//----- nvinfo : EIATTR_CRS_STACK_SIZE
	.align		4
.L_136:
        /*0058*/ 	.byte	0x04, 0x1e
        /*005a*/ 	.short	(.L_138 - .L_137)
.L_137:
        /*005c*/ 	.word	0x00000000


	//----- nvinfo : EIATTR_CBANK_PARAM_SIZE
	.align		4
.L_138:
        /*0060*/ 	.byte	0x03, 0x19
        /*0062*/ 	.short	0x0018


	//----- nvinfo : EIATTR_PARAM_CBANK
	.align		4
        /*0064*/ 	.byte	0x04, 0x0a
        /*0066*/ 	.short	(.L_140 - .L_139)
	.align		4
.L_139:
        /*0068*/ 	.word	index@(.nv.constant0._ZN3cub18CUB_300001_SM_10006detail8for_each13static_kernelINS2_12policy_hub_t12policy_500_tElN6thrust24THRUST_300001_SM_1000_NS8cuda_cub10__tabulate7functorINS7_6detail15normal_iteratorINS7_10device_ptrIiEEEENS7_6system6detail7generic6detail22compute_sequence_valueIivEElEEEEvT0_T1_)
        /*006c*/ 	.short	0x0380
        /*006e*/ 	.short	0x0018


	//----- nvinfo : EIATTR_SW_WAR
	.align		4
.L_140:
        /*0070*/ 	.byte	0x04, 0x36
        /*0072*/ 	.short	(.L_142 - .L_141)
.L_141:
        /*0074*/ 	.word	0x00000008
.L_142:


//--------------------- .nv.info._ZN3cub18CUB_300001_SM_10006detail8for_each13static_kernelINS2_12policy_hub_t12policy_500_tElN6thrust24THRUST_300001_SM_1000_NS8cuda_cub10__tabulate7functorINS7_10device_ptrIiEENS7_6system6detail7generic6detail22compute_sequence_valueIivEElEEEEvT0_T1_ --------------------------
	.section	.nv.info._ZN3cub18CUB_300001_SM_10006detail8for_each13static_kernelINS2_12policy_hub_t12policy_500_tElN6thrust24THRUST_300001_SM_1000_NS8cuda_cub10__tabulate7functorINS7_10device_ptrIiEENS7_6system6detail7generic6detail22compute_sequence_valueIivEElEEEEvT0_T1_,"",@"SHT_CUDA_INFO"
	.sectionflags	@""
	.align	4


	//----- nvinfo : EIATTR_CUDA_API_VERSION
	.align		4
        /*0000*/ 	.byte	0x04, 0x37
        /*0002*/ 	.short	(.L_144 - .L_143)
.L_143:
        /*0004*/ 	.word	0x00000082


	//----- nvinfo : EIATTR_KPARAM_INFO
	.align		4
.L_144:
        /*0008*/ 	.byte	0x04, 0x17
        /*000a*/ 	.short	(.L_146 - .L_145)
.L_145:
        /*000c*/ 	.word	0x00000000
        /*0010*/ 	.short	0x0001
        /*0012*/ 	.short	0x0008
        /*0014*/ 	.byte	0x00, 0xf0, 0x41, 0x00


	//----- nvinfo : EIATTR_KPARAM_INFO
	.align		4
.L_146:
        /*0018*/ 	.byte	0x04, 0x17
        /*001a*/ 	.short	(.L_148 - .L_147)
.L_147:
        /*001c*/ 	.word	0x00000000
        /*0020*/ 	.short	0x0000
        /*0022*/ 	.short	0x0000
        /*0024*/ 	.byte	0x00, 0xf0, 0x21, 0x00


	//----- nvinfo : EIATTR_SPARSE_MMA_MASK
	.align		4
.L_148:
        /*0028*/ 	.byte	0x03, 0x50
        /*002a*/ 	.short	0x0000


	//----- nvinfo : EIATTR_MAXREG_COUNT
	.align		4
        /*002c*/ 	.byte	0x03, 0x1b
        /*002e*/ 	.short	0x00ff


	//----- nvinfo : EIATTR_MERCURY_ISA_VERSION
	.align		4
        /*0030*/ 	.byte	0x03, 0x5f
        /*0032*/ 	.short	0x0101


	//----- nvinfo : EIATTR_VRC_CTA_INIT_COUNT
	.align		4
        /*0034*/ 	.byte	0x02, 0x4a
	.zero		1
	.zero		1


	//----- nvinfo : EIATTR_EXIT_INSTR_OFFSETS
	.align		4
        /*0038*/ 	.byte	0x04, 0x1c
        /*003a*/ 	.short	(.L_150 - .L_149)


	//   ....[0]....
.L_149:
        /*003c*/ 	.word	0x00000160


	//   ....[1]....
        /*0040*/ 	.word	0x000002b0


	//   ....[2]....
        /*0044*/ 	.word	0x00000340


	//----- nvinfo : EIATTR_MAX_THREADS
	.align		4
.L_150:
        /*0048*/ 	.byte	0x04, 0x05
        /*004a*/ 	.short	(.L_152 - .L_151)
.L_151:
        /*004c*/ 	.word	0x00000100
        /*0050*/ 	.word	0x00000001
        /*0054*/ 	.word	0x00000001


	//----- nvinfo : EIATTR_CRS_STACK_SIZE
	.align		4
.L_152:
        /*0058*/ 	.byte	0x04, 0x1e
        /*005a*/ 	.short	(.L_154 - .L_153)
.L_153:
        /*005c*/ 	.word	0x00000000


	//----- nvinfo : EIATTR_CBANK_PARAM_SIZE
	.align		4
.L_154:
        /*0060*/ 	.byte	0x03, 0x19
        /*0062*/ 	.short	0x0018


	//----- nvinfo : EIATTR_PARAM_CBANK
	.align		4
        /*0064*/ 	.byte	0x04, 0x0a
        /*0066*/ 	.short	(.L_156 - .L_155)
	.align		4
.L_155:
        /*0068*/ 	.word	index@(.nv.constant0._ZN3cub18CUB_300001_SM_10006detail8for_each13static_kernelINS2_12policy_hub_t12policy_500_tElN6thrust24THRUST_300001_SM_1000_NS8cuda_cub10__tabulate7functorINS7_10device_ptrIiEENS7_6system6detail7generic6detail22compute_sequence_valueIivEElEEEEvT0_T1_)
        /*006c*/ 	.short	0x0380
        /*006e*/ 	.short	0x0018


	//----- nvinfo : EIATTR_SW_WAR
	.align		4
.L_156:
        /*0070*/ 	.byte	0x04, 0x36
        /*0072*/ 	.short	(.L_158 - .L_157)
.L_157:
        /*0074*/ 	.word	0x00000008
.L_158:


//--------------------- .nv.info._ZN3cub18CUB_300001_SM_10006detail8for_each13static_kernelINS2_12policy_hub_t12policy_500_tElN6thrust24THRUST_300001_SM_1000_NS8cuda_cub6__fill7functorINS7_6detail15normal_iteratorINS7_10device_ptrIiEEEEiEEEEvT0_T1_ --------------------------
	.section	.nv.info._ZN3cub18CUB_300001_SM_10006detail8for_each13static_kernelINS2_12policy_hub_t12policy_500_tElN6thrust24THRUST_300001_SM_1000_NS8cuda_cub6__fill7functorINS7_6detail15normal_iteratorINS7_10device_ptrIiEEEEiEEEEvT0_T1_,"",@"SHT_CUDA_INFO"
	.sectionflags	@""
	.align	4


	//----- nvinfo : EIATTR_CUDA_API_VERSION
	.align		4
        /*0000*/ 	.byte	0x04, 0x37
        /*0002*/ 	.short	(.L_160 - .L_159)
.L_159:
        /*0004*/ 	.word	0x00000082


	//----- nvinfo : EIATTR_KPARAM_INFO
	.align		4
.L_160:
        /*0008*/ 	.byte	0x04, 0x17
        /*000a*/ 	.short	(.L_162 - .L_161)
.L_161:
        /*000c*/ 	.word	0x00000000
        /*0010*/ 	.short	0x0001
        /*0012*/ 	.short	0x0008
        /*0014*/ 	.byte	0x00, 0xf0, 0x41, 0x00


	//----- nvinfo : EIATTR_KPARAM_INFO
	.align		4
.L_162:
        /*0018*/ 	.byte	0x04, 0x17
        /*001a*/ 	.short	(.L_164 - .L_163)
.L_163:
        /*001c*/ 	.word	0x00000000
        /*0020*/ 	.short	0x0000
        /*0022*/ 	.short	0x0000
        /*0024*/ 	.byte	0x00, 0xf0, 0x21, 0x00


	//----- nvinfo : EIATTR_SPARSE_MMA_MASK
	.align		4
.L_164:
        /*0028*/ 	.byte	0x03, 0x50
        /*002a*/ 	.short	0x0000


	//----- nvinfo : EIATTR_MAXREG_COUNT
	.align		4
        /*002c*/ 	.byte	0x03, 0x1b
        /*002e*/ 	.short	0x00ff


	//----- nvinfo : EIATTR_MERCURY_ISA_VERSION
	.align		4
        /*0030*/ 	.byte	0x03, 0x5f
        /*0032*/ 	.short	0x0101


	//----- nvinfo : EIATTR_VRC_CTA_INIT_COUNT
	.align		4
        /*0034*/ 	.byte	0x02, 0x4a
	.zero		1
	.zero		1


	//----- nvinfo : EIATTR_EXIT_INSTR_OFFSETS
	.align		4
        /*0038*/ 	.byte	0x04, 0x1c
        /*003a*/ 	.short	(.L_166 - .L_165)


	//   ....[0]....
.L_165:
        /*003c*/ 	.word	0x00000130


	//   ....[1]....
        /*0040*/ 	.word	0x00000240


	//   ....[2]....
        /*0044*/ 	.word	0x00000270


	//----- nvinfo : EIATTR_MAX_THREADS
	.align		4
.L_166:
        /*0048*/ 	.byte	0x04, 0x05
        /*004a*/ 	.short	(.L_168 - .L_167)
.L_167:
        /*004c*/ 	.word	0x00000100
        /*0050*/ 	.word	0x00000001
        /*0054*/ 	.word	0x00000001


	//----- nvinfo : EIATTR_CBANK_PARAM_SIZE
	.align		4
.L_168:
        /*0058*/ 	.byte	0x03, 0x19
        /*005a*/ 	.short	0x0018


	//----- nvinfo : EIATTR_PARAM_CBANK
	.align		4
        /*005c*/ 	.byte	0x04, 0x0a
        /*005e*/ 	.short	(.L_170 - .L_169)
	.align		4
.L_169:
        /*0060*/ 	.word	index@(.nv.constant0._ZN3cub18CUB_300001_SM_10006detail8for_each13static_kernelINS2_12policy_hub_t12policy_500_tElN6thrust24THRUST_300001_SM_1000_NS8cuda_cub6__fill7functorINS7_6detail15normal_iteratorINS7_10device_ptrIiEEEEiEEEEvT0_T1_)
        /*0064*/ 	.short	0x0380
        /*0066*/ 	.short	0x0018


	//----- nvinfo : EIATTR_SW_WAR
	.align		4
.L_170:
        /*0068*/ 	.byte	0x04, 0x36
        /*006a*/ 	.short	(.L_172 - .L_171)
.L_171:
        /*006c*/ 	.word	0x00000008
.L_172:


//--------------------- .nv.info._ZN3cub18CUB_300001_SM_10006detail8for_each13static_kernelINS2_12policy_hub_t12policy_500_tEmN6thrust24THRUST_300001_SM_1000_NS8cuda_cub6__fill7functorINS7_6detail15normal_iteratorINS7_10device_ptrIiEEEEiEEEEvT0_T1_ --------------------------
	.section	.nv.info._ZN3cub18CUB_300001_SM_10006detail8for_each13static_kernelINS2_12policy_hub_t12policy_500_tEmN6thrust24THRUST_300001_SM_1000_NS8cuda_cub6__fill7functorINS7_6detail15normal_iteratorINS7_10device_ptrIiEEEEiEEEEvT0_T1_,"",@"SHT_CUDA_INFO"
	.sectionflags	@""
	.align	4


	//----- nvinfo : EIATTR_CUDA_API_VERSION
	.align		4
        /*0000*/ 	.byte	0x04, 0x37
        /*0002*/ 	.short	(.L_174 - .L_173)
.L_173:
        /*0004*/ 	.word	0x00000082


	//----- nvinfo : EIATTR_KPARAM_INFO
	.align		4
.L_174:
        /*0008*/ 	.byte	0x04, 0x17
        /*000a*/ 	.short	(.L_176 - .L_175)
.L_175:
        /*000c*/ 	.word	0x00000000
        /*0010*/ 	.short	0x0001
        /*0012*/ 	.short	0x0008
        /*0014*/ 	.byte	0x00, 0xf0, 0x41, 0x00


	//----- nvinfo : EIATTR_KPARAM_INFO
	.align		4
.L_176:
        /*0018*/ 	.byte	0x04, 0x17
        /*001a*/ 	.short	(.L_178 - .L_177)
.L_177:
        /*001c*/ 	.word	0x00000000
        /*0020*/ 	.short	0x0000
        /*0022*/ 	.short	0x0000
        /*0024*/ 	.byte	0x00, 0xf0, 0x21, 0x00


	//----- nvinfo : EIATTR_SPARSE_MMA_MASK
	.align		4
.L_178:
        /*0028*/ 	.byte	0x03, 0x50
        /*002a*/ 	.short	0x0000


	//----- nvinfo : EIATTR_MAXREG_COUNT
	.align		4
        /*002c*/ 	.byte	0x03, 0x1b
        /*002e*/ 	.short	0x00ff


	//----- nvinfo : EIATTR_MERCURY_ISA_VERSION
	.align		4
        /*0030*/ 	.byte	0x03, 0x5f
        /*0032*/ 	.short	0x0101


	//----- nvinfo : EIATTR_VRC_CTA_INIT_COUNT
	.align		4
        /*0034*/ 	.byte	0x02, 0x4a
	.zero		1
	.zero		1


	//----- nvinfo : EIATTR_EXIT_INSTR_OFFSETS
	.align		4
        /*0038*/ 	.byte	0x04, 0x1c
        /*003a*/ 	.short	(.L_180 - .L_179)


	//   ....[0]....
.L_179:
        /*003c*/ 	.word	0x00000130


	//   ....[1]....
        /*0040*/ 	.word	0x00000230


	//   ....[2]....
        /*0044*/ 	.word	0x00000260


	//----- nvinfo : EIATTR_MAX_THREADS
	.align		4
.L_180:
        /*0048*/ 	.byte	0x04, 0x05
        /*004a*/ 	.short	(.L_182 - .L_181)
.L_181:
        /*004c*/ 	.word	0x00000100
        /*0050*/ 	.word	0x00000001
        /*0054*/ 	.word	0x00000001


	//----- nvinfo : EIATTR_CBANK_PARAM_SIZE
	.align		4
.L_182:
        /*0058*/ 	.byte	0x03, 0x19
        /*005a*/ 	.short	0x0018


	//----- nvinfo : EIATTR_PARAM_CBANK
	.align		4
        /*005c*/ 	.byte	0x04, 0x0a
        /*005e*/ 	.short	(.L_184 - .L_183)
	.align		4
.L_183:
        /*0060*/ 	.word	index@(.nv.constant0._ZN3cub18CUB_300001_SM_10006detail8for_each13static_kernelINS2_12policy_hub_t12policy_500_tEmN6thrust24THRUST_300001_SM_1000_NS8cuda_cub6__fill7functorINS7_6detail15normal_iteratorINS7_10device_ptrIiEEEEiEEEEvT0_T1_)
        /*0064*/ 	.short	0x0380
        /*0066*/ 	.short	0x0018


	//----- nvinfo : EIATTR_SW_WAR
	.align		4
.L_184:
        /*0068*/ 	.byte	0x04, 0x36
        /*006a*/ 	.short	(.L_186 - .L_185)
.L_185:
        /*006c*/ 	.word	0x00000008
.L_186:


//--------------------- .nv.info._ZN3cub18CUB_300001_SM_10006detail8for_each13static_kernelINS2_12policy_hub_t12policy_500_tEmN6thrust24THRUST_300001_SM_1000_NS8cuda_cub20__uninitialized_fill7functorINS7_10device_ptrIiEEiEEEEvT0_T1_ --------------------------
	.section	.nv.info._ZN3cub18CUB_300001_SM_10006detail8for_each13static_kernelINS2_12policy_hub_t12policy_500_tEmN6thrust24THRUST_300001_SM_1000_NS8cuda_cub20__uninitialized_fill7functorINS7_10device_ptrIiEEiEEEEvT0_T1_,"",@"SHT_CUDA_INFO"
	.sectionflags	@""
	.align	4


	//----- nvinfo : EIATTR_CUDA_API_VERSION
	.align		4
        /*0000*/ 	.byte	0x04, 0x37
        /*0002*/ 	.short	(.L_188 - .L_187)
.L_187:
        /*0004*/ 	.word	0x00000082


	//----- nvinfo : EIATTR_KPARAM_INFO
	.align		4
.L_188:
        /*0008*/ 	.byte	0x04, 0x17
        /*000a*/ 	.short	(.L_190 - .L_189)
.L_189:
        /*000c*/ 	.word	0x00000000
        /*0010*/ 	.short	0x0001
        /*0012*/ 	.short	0x0008
        /*0014*/ 	.byte	0x00, 0xf0, 0x41, 0x00


	//----- nvinfo : EIATTR_KPARAM_INFO
	.align		4
.L_190:
        /*0018*/ 	.byte	0x04, 0x17
        /*001a*/ 	.short	(.L_192 - .L_191)
.L_191:
        /*001c*/ 	.word	0x00000000
        /*0020*/ 	.short	0x0000
        /*0022*/ 	.short	0x0000
        /*0024*/ 	.byte	0x00, 0xf0, 0x21, 0x00


	//----- nvinfo : EIATTR_SPARSE_MMA_MASK
	.align		4
.L_192:
        /*0028*/ 	.byte	0x03, 0x50
        /*002a*/ 	.short	0x0000


	//----- nvinfo : EIATTR_MAXREG_COUNT
	.align		4
        /*002c*/ 	.byte	0x03, 0x1b
        /*002e*/ 	.short	0x00ff


	//----- nvinfo : EIATTR_MERCURY_ISA_VERSION
	.align		4
        /*0030*/ 	.byte	0x03, 0x5f
        /*0032*/ 	.short	0x0101


	//----- nvinfo : EIATTR_VRC_CTA_INIT_COUNT
	.align		4
        /*0034*/ 	.byte	0x02, 0x4a
	.zero		1
	.zero		1


	//----- nvinfo : EIATTR_EXIT_INSTR_OFFSETS
	.align		4
        /*0038*/ 	.byte	0x04, 0x1c
        /*003a*/ 	.short	(.L_194 - .L_193)


	//   ....[0]....
.L_193:
        /*003c*/ 	.word	0x00000130


	//   ....[1]....
        /*0040*/ 	.word	0x00000230


	//   ....[2]....
        /*0044*/ 	.word	0x00000260


	//----- nvinfo : EIATTR_MAX_THREADS
	.align		4
.L_194:
        /*0048*/ 	.byte	0x04, 0x05
        /*004a*/ 	.short	(.L_196 - .L_195)
.L_195:
        /*004c*/ 	.word	0x00000100
        /*0050*/ 	.word	0x00000001
        /*0054*/ 	.word	0x00000001


	//----- nvinfo : EIATTR_CBANK_PARAM_SIZE
	.align		4
.L_196:
        /*0058*/ 	.byte	0x03, 0x19
        /*005a*/ 	.short	0x0018


	//----- nvinfo : EIATTR_PARAM_CBANK
	.align		4
        /*005c*/ 	.byte	0x04, 0x0a
        /*005e*/ 	.short	(.L_198 - .L_197)
	.align		4
.L_197:
        /*0060*/ 	.word	index@(.nv.constant0._ZN3cub18CUB_300001_SM_10006detail8for_each13static_kernelINS2_12policy_hub_t12policy_500_tEmN6thrust24THRUST_300001_SM_1000_NS8cuda_cub20__uninitialized_fill7functorINS7_10device_ptrIiEEiEEEEvT0_T1_)
        /*0064*/ 	.short	0x0380
        /*0066*/ 	.short	0x0018


	//----- nvinfo : EIATTR_SW_WAR
	.align		4
.L_198:
        /*0068*/ 	.byte	0x04, 0x36
        /*006a*/ 	.short	(.L_200 - .L_199)
.L_199:
        /*006c*/ 	.word	0x00000008
.L_200:


//--------------------- .nv.info._ZN3cub18CUB_300001_SM_10006detail11EmptyKernelIvEEvv --------------------------
	.section	.nv.info._ZN3cub18CUB_300001_SM_10006detail11EmptyKernelIvEEvv,"",@"SHT_CUDA_INFO"
	.sectionflags	@""
	.align	4


	//----- nvinfo : EIATTR_CUDA_API_VERSION
	.align		4
        /*0000*/ 	.byte	0x04, 0x37
        /*0002*/ 	.short	(.L_202 - .L_201)
.L_201:
        /*0004*/ 	.word	0x00000082


	//----- nvinfo : EIATTR_SPARSE_MMA_MASK
	.align		4
.L_202:
        /*0008*/ 	.byte	0x03, 0x50
        /*000a*/ 	.short	0x0000


	//----- nvinfo : EIATTR_MAXREG_COUNT
	.align		4
        /*000c*/ 	.byte	0x03, 0x1b
        /*000e*/ 	.short	0x00ff


	//----- nvinfo : EIATTR_MERCURY_ISA_VERSION
	.align		4
        /*0010*/ 	.byte	0x03, 0x5f
        /*0012*/ 	.short	0x0101


	//----- nvinfo : EIATTR_VRC_CTA_INIT_COUNT
	.align		4
        /*0014*/ 	.byte	0x02, 0x4a
	.zero		1
	.zero		1


	//----- nvinfo : EIATTR_EXIT_INSTR_OFFSETS
	.align		4
        /*0018*/ 	.byte	0x04, 0x1c
        /*001a*/ 	.short	(.L_204 - .L_203)


	//   ....[0]....
.L_203:
        /*001c*/ 	.word	0x00000010


	//----- nvinfo : EIATTR_SW_WAR
	.align		4
.L_204:
        /*0020*/ 	.byte	0x04, 0x36
        /*0022*/ 	.short	(.L_206 - .L_205)
.L_205:
        /*0024*/ 	.word	0x00000008
.L_206:


//--------------------- .nv.info._Z26filterClustersBySizeKernelPKiiPiiiiS1_S1_ --------------------------
	.section	.nv.info._Z26filterClustersBySizeKernelPKiiPiiiiS1_S1_,"",@"SHT_CUDA_INFO"
	.sectionflags	@""
	.align	4


	//----- nvinfo : EIATTR_CUDA_API_VERSION
	.align		4
        /*0000*/ 	.byte	0x04, 0x37
        /*0002*/ 	.short	(.L_208 - .L_207)
.L_207:
        /*0004*/ 	.word	0x00000082


	//----- nvinfo : EIATTR_KPARAM_INFO
	.align		4
.L_208:
        /*0008*/ 	.byte	0x04, 0x17
        /*000a*/ 	.short	(.L_210 - .L_209)
.L_209:
        /*000c*/ 	.word	0x00000000
        /*0010*/ 	.short	0x0007
        /*0012*/ 	.short	0x0030
        /*0014*/ 	.byte	0x00, 0xf5, 0x21, 0x00


	//----- nvinfo : EIATTR_KPARAM_INFO
	.align		4
.L_210:
        /*0018*/ 	.byte	0x04, 0x17
        /*001a*/ 	.short	(.L_212 - .L_211)
.L_211:
        /*001c*/ 	.word	0x00000000
        /*0020*/ 	.short	0x0006
        /*0022*/ 	.short	0x0028
        /*0024*/ 	.byte	0x00, 0xf5, 0x21, 0x00


	//----- nvinfo : EIATTR_KPARAM_INFO
	.align		4
.L_212:
        /*0028*/ 	.byte	0x04, 0x17
        /*002a*/ 	.short	(.L_214 - .L_213)
.L_213:
        /*002c*/ 	.word	0x00000000
        /*0030*/ 	.short	0x0005
        /*0032*/ 	.short	0x0020
        /*0034*/ 	.byte	0x00, 0xf0, 0x11, 0x00


	//----- nvinfo : EIATTR_KPARAM_INFO
	.align		4
.L_214:
        /*0038*/ 	.byte	0x04, 0x17
        /*003a*/ 	.short	(.L_216 - .L_215)
.L_215:
        /*003c*/ 	.word	0x00000000
        /*0040*/ 	.short	0x0004
        /*0042*/ 	.short	0x001c
        /*0044*/ 	.byte	0x00, 0xf0, 0x11, 0x00


	//----- nvinfo : EIATTR_KPARAM_INFO
	.align		4
.L_216:
        /*0048*/ 	.byte	0x04, 0x17
        /*004a*/ 	.short	(.L_218 - .L_217)
.L_217:
        /*004c*/ 	.word	0x00000000
        /*0050*/ 	.short	0x0003
        /*0052*/ 	.short	0x0018
        /*0054*/ 	.byte	0x00, 0xf0, 0x11, 0x00


	//----- nvinfo : EIATTR_KPARAM_INFO
	.align		4
.L_218:
        /*0058*/ 	.byte	0x04, 0x17
        /*005a*/ 	.short	(.L_220 - .L_219)
.L_219:
        /*005c*/ 	.word	0x00000000
        /*0060*/ 	.short	0x0002
        /*0062*/ 	.short	0x0010
        /*0064*/ 	.byte	0x00, 0xf5, 0x21, 0x00


	//----- nvinfo : EIATTR_KPARAM_INFO
	.align		4
.L_220:
        /*0068*/ 	.byte	0x04, 0x17
        /*006a*/ 	.short	(.L_222 - .L_221)
.L_221:
        /*006c*/ 	.word	0x00000000
        /*0070*/ 	.short	0x0001
        /*0072*/ 	.short	0x0008
        /*0074*/ 	.byte	0x00, 0xf0, 0x11, 0x00


	//----- nvinfo : EIATTR_KPARAM_INFO
	.align		4
.L_222:
        /*0078*/ 	.byte	0x04, 0x17
        /*007a*/ 	.short	(.L_224 - .L_223)
.L_223:
        /*007c*/ 	.word	0x00000000
        /*0080*/ 	.short	0x0000
        /*0082*/ 	.short	0x0000
        /*0084*/ 	.byte	0x00, 0xf5, 0x21, 0x00


	//----- nvinfo : EIATTR_SPARSE_MMA_MASK
	.align		4
.L_224:
        /*0088*/ 	.byte	0x03, 0x50
        /*008a*/ 	.short	0x0000


	//----- nvinfo : EIATTR_MAXREG_COUNT
	.align		4
        /*008c*/ 	.byte	0x03, 0x1b
        /*008e*/ 	.short	0x00ff


	//----- nvinfo : EIATTR_NUM_BARRIERS
	.align		4
        /*0090*/ 	.byte	0x02, 0x4c
        /*0092*/ 	.byte	0x01
	.zero		1


	//----- nvinfo : EIATTR_MERCURY_ISA_VERSION
	.align		4
        /*0094*/ 	.byte	0x03, 0x5f
        /*0096*/ 	.short	0x0101


	//----- nvinfo : EIATTR_INT_WARP_WIDE_INSTR_OFFSETS
	.align		4
        /*0098*/ 	.byte	0x04, 0x31
        /*009a*/ 	.short	(.L_226 - .L_225)


	//   ....[0]....
.L_225:
        /*009c*/ 	.word	0x00000170


	//   ....[1]....
        /*00a0*/ 	.word	0x00000220


	//----- nvinfo : EIATTR_VRC_CTA_INIT_COUNT
	.align		4
.L_226:
        /*00a4*/ 	.byte	0x02, 0x4a
	.zero		1
	.zero		1


	//----- nvinfo : EIATTR_EXIT_INSTR_OFFSETS
	.align		4
        /*00a8*/ 	.byte	0x04, 0x1c
        /*00aa*/ 	.short	(.L_228 - .L_227)


	//   ....[0]....
.L_227:
        /*00ac*/ 	.word	0x000002e0


	//   ....[1]....
        /*00b0*/ 	.word	0x00000330


	//   ....[2]....
        /*00b4*/ 	.word	0x00000380


	//----- nvinfo : EIATTR_CRS_STACK_SIZE
	.align		4
.L_228:
        /*00b8*/ 	.byte	0x04, 0x1e
        /*00ba*/ 	.short	(.L_230 - .L_229)
.L_229:
        /*00bc*/ 	.word	0x00000000


	//----- nvinfo : EIATTR_CBANK_PARAM_SIZE
	.align		4
.L_230:
        /*00c0*/ 	.byte	0x03, 0x19
        /*00c2*/ 	.short	0x0038


	//----- nvinfo : EIATTR_PARAM_CBANK
	.align		4
        /*00c4*/ 	.byte	0x04, 0x0a
        /*00c6*/ 	.short	(.L_232 - .L_231)
	.align		4
.L_231:
        /*00c8*/ 	.word	index@(.nv.constant0._Z26filterClustersBySizeKernelPKiiPiiiiS1_S1_)
        /*00cc*/ 	.short	0x0380
        /*00ce*/ 	.short	0x0038


	//----- nvinfo : EIATTR_SW_WAR
	.align		4
.L_232:
        /*00d0*/ 	.byte	0x04, 0x36
        /*00d2*/ 	.short	(.L_234 - .L_233)
.L_233:
        /*00d4*/ 	.word	0x00000008
.L_234:


//--------------------- .nv.info._Z23countClusterSizesKernelPKiiPii --------------------------
	.section	.nv.info._Z23countClusterSizesKernelPKiiPii,"",@"SHT_CUDA_INFO"
	.sectionflags	@""
	.align	4


	//----- nvinfo : EIATTR_CUDA_API_VERSION
	.align		4
        /*0000*/ 	.byte	0x04, 0x37
        /*0002*/ 	.short	(.L_236 - .L_235)
.L_235:
        /*0004*/ 	.word	0x00000082


	//----- nvinfo : EIATTR_KPARAM_INFO
	.align		4
.L_236:
        /*0008*/ 	.byte	0x04, 0x17
        /*000a*/ 	.short	(.L_238 - .L_237)
.L_237:
        /*000c*/ 	.word	0x00000000
        /*0010*/ 	.short	0x0003
        /*0012*/ 	.short	0x0018
        /*0014*/ 	.byte	0x00, 0xf0, 0x11, 0x00


	//----- nvinfo : EIATTR_KPARAM_INFO
	.align		4
.L_238:
        /*0018*/ 	.byte	0x04, 0x17
        /*001a*/ 	.short	(.L_240 - .L_239)
.L_239:
        /*001c*/ 	.word	0x00000000
        /*0020*/ 	.short	0x0002
        /*0022*/ 	.short	0x0010
        /*0024*/ 	.byte	0x00, 0xf5, 0x21, 0x00


	//----- nvinfo : EIATTR_KPARAM_INFO
	.align		4
.L_240:
        /*0028*/ 	.byte	0x04, 0x17
        /*002a*/ 	.short	(.L_242 - .L_241)
.L_241:
        /*002c*/ 	.word	0x00000000
        /*0030*/ 	.short	0x0001
        /*0032*/ 	.short	0x0008
        /*0034*/ 	.byte	0x00, 0xf0, 0x11, 0x00


	//----- nvinfo : EIATTR_KPARAM_INFO
	.align		4
.L_242:
        /*0038*/ 	.byte	0x04, 0x17
        /*003a*/ 	.short	(.L_244 - .L_243)
.L_243:
        /*003c*/ 	.word	0x00000000
        /*0040*/ 	.short	0x0000
        /*0042*/ 	.short	0x0000
        /*0044*/ 	.byte	0x00, 0xf5, 0x21, 0x00


	//----- nvinfo : EIATTR_SPARSE_MMA_MASK
	.align		4
.L_244:
        /*0048*/ 	.byte	0x03, 0x50
        /*004a*/ 	.short	0x0000


	//----- nvinfo : EIATTR_MAXREG_COUNT
	.align		4
        /*004c*/ 	.byte	0x03, 0x1b
        /*004e*/ 	.short	0x00ff


	//----- nvinfo : EIATTR_MERCURY_ISA_VERSION
	.align		4
        /*0050*/ 	.byte	0x03, 0x5f
        /*0052*/ 	.short	0x0101


	//----- nvinfo : EIATTR_VRC_CTA_INIT_COUNT
	.align		4
        /*0054*/ 	.byte	0x02, 0x4a
	.zero		1
	.zero		1


	//----- nvinfo : EIATTR_EXIT_INSTR_OFFSETS
	.align		4
        /*0058*/ 	.byte	0x04, 0x1c
        /*005a*/ 	.short	(.L_246 - .L_245)


	//   ....[0]....
.L_245:
        /*005c*/ 	.word	0x00000070


	//   ....[1]....
        /*0060*/ 	.word	0x000000f0


	//   ....[2]....
        /*0064*/ 	.word	0x00000140


	//----- nvinfo : EIATTR_CBANK_PARAM_SIZE
	.align		4
.L_246:
        /*0068*/ 	.byte	0x03, 0x19
        /*006a*/ 	.short	0x001c


	//----- nvinfo : EIATTR_PARAM_CBANK
	.align		4
        /*006c*/ 	.byte	0x04, 0x0a
        /*006e*/ 	.short	(.L_248 - .L_247)
	.align		4
.L_247:
        /*0070*/ 	.word	index@(.nv.constant0._Z23countClusterSizesKernelPKiiPii)
        /*0074*/ 	.short	0x0380
        /*0076*/ 	.short	0x001c


	//----- nvinfo : EIATTR_SW_WAR
	.align		4
.L_248:
        /*0078*/ 	.byte	0x04, 0x36
        /*007a*/ 	.short	(.L_250 - .L_249)
.L_249:
        /*007c*/ 	.word	0x00000008
.L_250:


//--------------------- .nv.info._Z25compressLabelsPass2KernelPKiS0_iPi --------------------------
	.section	.nv.info._Z25compressLabelsPass2KernelPKiS0_iPi,"",@"SHT_CUDA_INFO"
	.sectionflags	@""
	.align	4


	//----- nvinfo : EIATTR_CUDA_API_VERSION
	.align		4
        /*0000*/ 	.byte	0x04, 0x37
        /*0002*/ 	.short	(.L_252 - .L_251)
.L_251:
        /*0004*/ 	.word	0x00000082


	//----- nvinfo : EIATTR_KPARAM_INFO
	.align		4
.L_252:
        /*0008*/ 	.byte	0x04, 0x17
        /*000a*/ 	.short	(.L_254 - .L_253)
.L_253:
        /*000c*/ 	.word	0x00000000
        /*0010*/ 	.short	0x0003
        /*0012*/ 	.short	0x0018
        /*0014*/ 	.byte	0x00, 0xf5, 0x21, 0x00


	//----- nvinfo : EIATTR_KPARAM_INFO
	.align		4
.L_254:
        /*0018*/ 	.byte	0x04, 0x17
        /*001a*/ 	.short	(.L_256 - .L_255)
.L_255:
        /*001c*/ 	.word	0x00000000
        /*0020*/ 	.short	0x0002
        /*0022*/ 	.short	0x0010
        /*0024*/ 	.byte	0x00, 0xf0, 0x11, 0x00


	//----- nvinfo : EIATTR_KPARAM_INFO
	.align		4
.L_256:
        /*0028*/ 	.byte	0x04, 0x17
        /*002a*/ 	.short	(.L_258 - .L_257)
.L_257:
        /*002c*/ 	.word	0x00000000
        /*0030*/ 	.short	0x0001
        /*0032*/ 	.short	0x0008
        /*0034*/ 	.byte	0x00, 0xf5, 0x21, 0x00


	//----- nvinfo : EIATTR_KPARAM_INFO
	.align		4
.L_258:
        /*0038*/ 	.byte	0x04, 0x17
        /*003a*/ 	.short	(.L_260 - .L_259)
.L_259:
        /*003c*/ 	.word	0x00000000
        /*0040*/ 	.short	0x0000
        /*0042*/ 	.short	0x0000
        /*0044*/ 	.byte	0x00, 0xf5, 0x21, 0x00


	//----- nvinfo : EIATTR_SPARSE_MMA_MASK
	.align		4
.L_260:
        /*0048*/ 	.byte	0x03, 0x50
        /*004a*/ 	.short	0x0000


	//----- nvinfo : EIATTR_MAXREG_COUNT
	.align		4
        /*004c*/ 	.byte	0x03, 0x1b
        /*004e*/ 	.short	0x00ff


	//----- nvinfo : EIATTR_MERCURY_ISA_VERSION
	.align		4
        /*0050*/ 	.byte	0x03, 0x5f
        /*0052*/ 	.short	0x0101


	//----- nvinfo : EIATTR_VRC_CTA_INIT_COUNT
	.align		4
        /*0054*/ 	.byte	0x02, 0x4a
	.zero		1
	.zero		1


	//----- nvinfo : EIATTR_EXIT_INSTR_OFFSETS
	.align		4
        /*0058*/ 	.byte	0x04, 0x1c
        /*005a*/ 	.short	(.L_262 - .L_261)


	//   ....[0]....
.L_261:
        /*005c*/ 	.word	0x00000070


	//   ....[1]....
        /*0060*/ 	.word	0x00000130


	//   ....[2]....
        /*0064*/ 	.word	0x00000180


	//----- nvinfo : EIATTR_CBANK_PARAM_SIZE
	.align		4
.L_262:
        /*0068*/ 	.byte	0x03, 0x19
        /*006a*/ 	.short	0x0020


	//----- nvinfo : EIATTR_PARAM_CBANK
	.align		4
        /*006c*/ 	.byte	0x04, 0x0a
        /*006e*/ 	.short	(.L_264 - .L_263)
	.align		4
.L_263:
        /*0070*/ 	.word	index@(.nv.constant0._Z25compressLabelsPass2KernelPKiS0_iPi)
        /*0074*/ 	.short	0x0380
        /*0076*/ 	.short	0x0020


	//----- nvinfo : EIATTR_SW_WAR
	.align		4
.L_264:
        /*0078*/ 	.byte	0x04, 0x36
        /*007a*/ 	.short	(.L_266 - .L_265)
.L_265:
        /*007c*/ 	.word	0x00000008
.L_266:


//--------------------- .nv.info._Z25compressLabelsPass1KernelPKiiPiS1_ --------------------------
	.section	.nv.info._Z25compressLabelsPass1KernelPKiiPiS1_,"",@"SHT_CUDA_INFO"
	.sectionflags	@""
	.align	4


	//----- nvinfo : EIATTR_CUDA_API_VERSION
	.align		4
        /*0000*/ 	.byte	0x04, 0x37
        /*0002*/ 	.short	(.L_268 - .L_267)
.L_267:
        /*0004*/ 	.word	0x00000082


	//----- nvinfo : EIATTR_KPARAM_INFO
	.align		4
.L_268:
        /*0008*/ 	.byte	0x04, 0x17
        /*000a*/ 	.short	(.L_270 - .L_269)
.L_269:
        /*000c*/ 	.word	0x00000000
        /*0010*/ 	.short	0x0003
        /*0012*/ 	.short	0x0018
        /*0014*/ 	.byte	0x00, 0xf5, 0x21, 0x00


	//----- nvinfo : EIATTR_KPARAM_INFO
	.align		4
.L_270:
        /*0018*/ 	.byte	0x04, 0x17
        /*001a*/ 	.short	(.L_272 - .L_271)
.L_271:
        /*001c*/ 	.word	0x00000000
        /*0020*/ 	.short	0x0002
        /*0022*/ 	.short	0x0010
        /*0024*/ 	.byte	0x00, 0xf5, 0x21, 0x00


	//----- nvinfo : EIATTR_KPARAM_INFO
	.align		4
.L_272:
        /*0028*/ 	.byte	0x04, 0x17
        /*002a*/ 	.short	(.L_274 - .L_273)
.L_273:
        /*002c*/ 	.word	0x00000000
        /*0030*/ 	.short	0x0001
        /*0032*/ 	.short	0x0008
        /*0034*/ 	.byte	0x00, 0xf0, 0x11, 0x00


	//----- nvinfo : EIATTR_KPARAM_INFO
	.align		4
.L_274:
        /*0038*/ 	.byte	0x04, 0x17
        /*003a*/ 	.short	(.L_276 - .L_275)
.L_275:
        /*003c*/ 	.word	0x00000000
        /*0040*/ 	.short	0x0000
        /*0042*/ 	.short	0x0000
        /*0044*/ 	.byte	0x00, 0xf5, 0x21, 0x00


	//----- nvinfo : EIATTR_SPARSE_MMA_MASK
	.align		4
.L_276:
        /*0048*/ 	.byte	0x03, 0x50
        /*004a*/ 	.short	0x0000


	//----- nvinfo : EIATTR_MAXREG_COUNT
	.align		4
        /*004c*/ 	.byte	0x03, 0x1b
        /*004e*/ 	.short	0x00ff


	//----- nvinfo : EIATTR_NUM_BARRIERS
	.align		4
        /*0050*/ 	.byte	0x02, 0x4c
        /*0052*/ 	.byte	0x01
	.zero		1


	//----- nvinfo : EIATTR_MERCURY_ISA_VERSION
	.align		4
        /*0054*/ 	.byte	0x03, 0x5f
        /*0056*/ 	.short	0x0101


	//----- nvinfo : EIATTR_INT_WARP_WIDE_INSTR_OFFSETS
	.align		4
        /*0058*/ 	.byte	0x04, 0x31
        /*005a*/ 	.short	(.L_278 - .L_277)


	//   ....[0]....
.L_277:
        /*005c*/ 	.word	0x00000130


	//   ....[1]....
        /*0060*/ 	.word	0x000001e0


	//----- nvinfo : EIATTR_VRC_CTA_INIT_COUNT
	.align		4
.L_278:
        /*0064*/ 	.byte	0x02, 0x4a
	.zero		1
	.zero		1


	//----- nvinfo : EIATTR_EXIT_INSTR_OFFSETS
	.align		4
        /*0068*/ 	.byte	0x04, 0x1c
        /*006a*/ 	.short	(.L_280 - .L_279)


	//   ....[0]....
.L_279:
        /*006c*/ 	.word	0x000000c0


	//   ....[1]....
        /*0070*/ 	.word	0x00000210


	//   ....[2]....
        /*0074*/ 	.word	0x00000260


	//----- nvinfo : EIATTR_CRS_STACK_SIZE
	.align		4
.L_280:
        /*0078*/ 	.byte	0x04, 0x1e
        /*007a*/ 	.short	(.L_282 - .L_281)
.L_281:
        /*007c*/ 	.word	0x00000000


	//----- nvinfo : EIATTR_CBANK_PARAM_SIZE
	.align		4
.L_282:
        /*0080*/ 	.byte	0x03, 0x19
        /*0082*/ 	.short	0x0020


	//----- nvinfo : EIATTR_PARAM_CBANK
	.align		4
        /*0084*/ 	.byte	0x04, 0x0a
        /*0086*/ 	.short	(.L_284 - .L_283)
	.align		4
.L_283:
        /*0088*/ 	.word	index@(.nv.constant0._Z25compressLabelsPass1KernelPKiiPiS1_)
        /*008c*/ 	.short	0x0380
        /*008e*/ 	.short	0x0020


	//----- nvinfo : EIATTR_SW_WAR
	.align		4
.L_284:
        /*0090*/ 	.byte	0x04, 0x36
        /*0092*/ 	.short	(.L_286 - .L_285)
.L_285:
        /*0094*/ 	.word	0x00000008
.L_286:


//--------------------- .nv.info._Z20compressLabelsKernelPiiS_S_S_ii --------------------------
	.section	.nv.info._Z20compressLabelsKernelPiiS_S_S_ii,"",@"SHT_CUDA_INFO"
	.sectionflags	@""
	.align	4


	//----- nvinfo : EIATTR_CUDA_API_VERSION
	.align		4
        /*0000*/ 	.byte	0x04, 0x37
        /*0002*/ 	.short	(.L_288 - .L_287)
.L_287:
        /*0004*/ 	.word	0x00000082


	//----- nvinfo : EIATTR_KPARAM_INFO
	.align		4
.L_288:
        /*0008*/ 	.byte	0x04, 0x17
        /*000a*/ 	.short	(.L_290 - .L_289)
.L_289:
        /*000c*/ 	.word	0x00000000
        /*0010*/ 	.short	0x0006
        /*0012*/ 	.short	0x002c
        /*0014*/ 	.byte	0x00, 0xf0, 0x11, 0x00


	//----- nvinfo : EIATTR_KPARAM_INFO
	.align		4
.L_290:
        /*0018*/ 	.byte	0x04, 0x17
        /*001a*/ 	.short	(.L_292 - .L_291)
.L_291:
        /*001c*/ 	.word	0x00000000
        /*0020*/ 	.short	0x0005
        /*0022*/ 	.short	0x0028
        /*0024*/ 	.byte	0x00, 0xf0, 0x11, 0x00


	//----- nvinfo : EIATTR_KPARAM_INFO
	.align		4
.L_292:
        /*0028*/ 	.byte	0x04, 0x17
        /*002a*/ 	.short	(.L_294 - .L_293)
.L_293:
        /*002c*/ 	.word	0x00000000
        /*0030*/ 	.short	0x0004
        /*0032*/ 	.short	0x0020
        /*0034*/ 	.byte	0x00, 0xf5, 0x21, 0x00


	//----- nvinfo : EIATTR_KPARAM_INFO
	.align		4
.L_294:
        /*0038*/ 	.byte	0x04, 0x17
        /*003a*/ 	.short	(.L_296 - .L_295)
.L_295:
        /*003c*/ 	.word	0x00000000
        /*0040*/ 	.short	0x0003
        /*0042*/ 	.short	0x0018
        /*0044*/ 	.byte	0x00, 0xf5, 0x21, 0x00


	//----- nvinfo : EIATTR_KPARAM_INFO
	.align		4
.L_296:
        /*0048*/ 	.byte	0x04, 0x17
        /*004a*/ 	.short	(.L_298 - .L_297)
.L_297:
        /*004c*/ 	.word	0x00000000
        /*0050*/ 	.short	0x0002
        /*0052*/ 	.short	0x0010
        /*0054*/ 	.byte	0x00, 0xf5, 0x21, 0x00


	//----- nvinfo : EIATTR_KPARAM_INFO
	.align		4
.L_298:
        /*0058*/ 	.byte	0x04, 0x17
        /*005a*/ 	.short	(.L_300 - .L_299)
.L_299:
        /*005c*/ 	.word	0x00000000
        /*0060*/ 	.short	0x0001
        /*0062*/ 	.short	0x0008
        /*0064*/ 	.byte	0x00, 0xf0, 0x11, 0x00


	//----- nvinfo : EIATTR_KPARAM_INFO
	.align		4
.L_300:
        /*0068*/ 	.byte	0x04, 0x17
        /*006a*/ 	.short	(.L_302 - .L_301)
.L_301:
        /*006c*/ 	.word	0x00000000
        /*0070*/ 	.short	0x0000
        /*0072*/ 	.short	0x0000
        /*0074*/ 	.byte	0x00, 0xf5, 0x21, 0x00


	//----- nvinfo : EIATTR_SPARSE_MMA_MASK
	.align		4
.L_302:
        /*0078*/ 	.byte	0x03, 0x50
        /*007a*/ 	.short	0x0000


	//----- nvinfo : EIATTR_MAXREG_COUNT
	.align		4
        /*007c*/ 	.byte	0x03, 0x1b
        /*007e*/ 	.short	0x00ff


	//----- nvinfo : EIATTR_NUM_BARRIERS
	.align		4
        /*0080*/ 	.byte	0x02, 0x4c
        /*0082*/ 	.byte	0x01
	.zero		1


	//----- nvinfo : EIATTR_MERCURY_ISA_VERSION
	.align		4
        /*0084*/ 	.byte	0x03, 0x5f
        /*0086*/ 	.short	0x0101


	//----- nvinfo : EIATTR_INT_WARP_WIDE_INSTR_OFFSETS
	.align		4
        /*0088*/ 	.byte	0x04, 0x31
        /*008a*/ 	.short	(.L_304 - .L_303)


	//   ....[0]....
.L_303:
        /*008c*/ 	.word	0x00000310


	//   ....[1]....
        /*0090*/ 	.word	0x000003b0


	//----- nvinfo : EIATTR_VRC_CTA_INIT_COUNT
	.align		4
.L_304:
        /*0094*/ 	.byte	0x02, 0x4a
	.zero		1
	.zero		1


	//----- nvinfo : EIATTR_EXIT_INSTR_OFFSETS
	.align		4
        /*0098*/ 	.byte	0x04, 0x1c
        /*009a*/ 	.short	(.L_306 - .L_305)


	//   ....[0]....
.L_305:
        /*009c*/ 	.word	0x00000410


	//----- nvinfo : EIATTR_CRS_STACK_SIZE
	.align		4
.L_306:
        /*00a0*/ 	.byte	0x04, 0x1e
        /*00a2*/ 	.short	(.L_308 - .L_307)
.L_307:
        /*00a4*/ 	.word	0x00000000


	//----- nvinfo : EIATTR_CBANK_PARAM_SIZE
	.align		4
.L_308:
        /*00a8*/ 	.byte	0x03, 0x19
        /*00aa*/ 	.short	0x0030


	//----- nvinfo : EIATTR_PARAM_CBANK
	.align		4
        /*00ac*/ 	.byte	0x04, 0x0a
        /*00ae*/ 	.short	(.L_310 - .L_309)
	.align		4
.L_309:
        /*00b0*/ 	.word	index@(.nv.constant0._Z20compressLabelsKernelPiiS_S_S_ii)
        /*00b4*/ 	.short	0x0380
        /*00b6*/ 	.short	0x0030


	//----- nvinfo : EIATTR_SW_WAR
	.align		4
.L_310:
        /*00b8*/ 	.byte	0x04, 0x36
        /*00ba*/ 	.short	(.L_312 - .L_311)
.L_311:
        /*00bc*/ 	.word	0x00000008
.L_312:


//--------------------- .nv.info._Z27findNeighborsAndUnionKernelPKfiffPKiS2_PiS3_i --------------------------
	.section	.nv.info._Z27findNeighborsAndUnionKernelPKfiffPKiS2_PiS3_i,"",@"SHT_CUDA_INFO"
	.sectionflags	@""
	.align	4


	//----- nvinfo : EIATTR_CUDA_API_VERSION
	.align		4
        /*0000*/ 	.byte	0x04, 0x37
        /*0002*/ 	.short	(.L_314 - .L_313)
.L_313:
        /*0004*/ 	.word	0x00000082


	//----- nvinfo : EIATTR_KPARAM_INFO
	.align		4
.L_314:
        /*0008*/ 	.byte	0x04, 0x17
        /*000a*/ 	.short	(.L_316 - .L_315)
.L_315:
        /*000c*/ 	.word	0x00000000
        /*0010*/ 	.short	0x0008
        /*0012*/ 	.short	0x0038
        /*0014*/ 	.byte	0x00, 0xf0, 0x11, 0x00


	//----- nvinfo : EIATTR_KPARAM_INFO
	.align		4
.L_316:
        /*0018*/ 	.byte	0x04, 0x17
        /*001a*/ 	.short	(.L_318 - .L_317)
.L_317:
        /*001c*/ 	.word	0x00000000
        /*0020*/ 	.short	0x0007
        /*0022*/ 	.short	0x0030
        /*0024*/ 	.byte	0x00, 0xf5, 0x21, 0x00


	//----- nvinfo : EIATTR_KPARAM_INFO
	.align		4
.L_318:
        /*0028*/ 	.byte	0x04, 0x17
        /*002a*/ 	.short	(.L_320 - .L_319)
.L_319:
        /*002c*/ 	.word	0x00000000
        /*0030*/ 	.short	0x0006
        /*0032*/ 	.short	0x0028
        /*0034*/ 	.byte	0x00, 0xf5, 0x21, 0x00


	//----- nvinfo : EIATTR_KPARAM_INFO
	.align		4
.L_320:
        /*0038*/ 	.byte	0x04, 0x17
        /*003a*/ 	.short	(.L_322 - .L_321)
.L_321:
        /*003c*/ 	.word	0x00000000
        /*0040*/ 	.short	0x0005
        /*0042*/ 	.short	0x0020
        /*0044*/ 	.byte	0x00, 0xf5, 0x21, 0x00


	//----- nvinfo : EIATTR_KPARAM_INFO
	.align		4
.L_322:
        /*0048*/ 	.byte	0x04, 0x17
        /*004a*/ 	.short	(.L_324 - .L_323)
.L_323:
        /*004c*/ 	.word	0x00000000
        /*0050*/ 	.short	0x0004
        /*0052*/ 	.short	0x0018
        /*0054*/ 	.byte	0x00, 0xf5, 0x21, 0x00


	//----- nvinfo : EIATTR_KPARAM_INFO
	.align		4
.L_324:
        /*0058*/ 	.byte	0x04, 0x17
        /*005a*/ 	.short	(.L_326 - .L_325)
.L_325:
        /*005c*/ 	.word	0x00000000
        /*0060*/ 	.short	0x0003
        /*0062*/ 	.short	0x0010
        /*0064*/ 	.byte	0x00, 0xf0, 0x11, 0x00


	//----- nvinfo : EIATTR_KPARAM_INFO
	.align		4
.L_326:
        /*0068*/ 	.byte	0x04, 0x17
        /*006a*/ 	.short	(.L_328 - .L_327)
.L_327:
        /*006c*/ 	.word	0x00000000
        /*0070*/ 	.short	0x0002
        /*0072*/ 	.short	0x000c
        /*0074*/ 	.byte	0x00, 0xf0, 0x11, 0x00


	//----- nvinfo : EIATTR_KPARAM_INFO
	.align		4
.L_328:
        /*0078*/ 	.byte	0x04, 0x17
        /*007a*/ 	.short	(.L_330 - .L_329)
.L_329:
        /*007c*/ 	.word	0x00000000
        /*0080*/ 	.short	0x0001
        /*0082*/ 	.short	0x0008
        /*0084*/ 	.byte	0x00, 0xf0, 0x11, 0x00


	//----- nvinfo : EIATTR_KPARAM_INFO
	.align		4
.L_330:
        /*0088*/ 	.byte	0x04, 0x17
        /*008a*/ 	.short	(.L_332 - .L_331)
.L_331:
        /*008c*/ 	.word	0x00000000
        /*0090*/ 	.short	0x0000
        /*0092*/ 	.short	0x0000
        /*0094*/ 	.byte	0x00, 0xf5, 0x21, 0x00


	//----- nvinfo : EIATTR_SPARSE_MMA_MASK
	.align		4
.L_332:
        /*0098*/ 	.byte	0x03, 0x50
        /*009a*/ 	.short	0x0000


	//----- nvinfo : EIATTR_MAXREG_COUNT
	.align		4
        /*009c*/ 	.byte	0x03, 0x1b
        /*009e*/ 	.short	0x00ff


	//----- nvinfo : EIATTR_MERCURY_ISA_VERSION
	.align		4
        /*00a0*/ 	.byte	0x03, 0x5f
        /*00a2*/ 	.short	0x0101


	//----- nvinfo : EIATTR_VRC_CTA_INIT_COUNT
	.align		4
        /*00a4*/ 	.byte	0x02, 0x4a
	.zero		1
	.zero		1


	//----- nvinfo : EIATTR_EXIT_INSTR_OFFSETS
	.align		4
        /*00a8*/ 	.byte	0x04, 0x1c
        /*00aa*/ 	.short	(.L_334 - .L_333)


	//   ....[0]....
.L_333:
        /*00ac*/ 	.word	0x00000070


	//   ....[1]....
        /*00b0*/ 	.word	0x00002190


	//----- nvinfo : EIATTR_CRS_STACK_SIZE
	.align		4
.L_334:
        /*00b4*/ 	.byte	0x04, 0x1e
        /*00b6*/ 	.short	(.L_336 - .L_335)
.L_335:
        /*00b8*/ 	.word	0x00000000


	//----- nvinfo : EIATTR_CBANK_PARAM_SIZE
	.align		4
.L_336:
        /*00bc*/ 	.byte	0x03, 0x19
        /*00be*/ 	.short	0x003c


	//----- nvinfo : EIATTR_PARAM_CBANK
	.align		4
        /*00c0*/ 	.byte	0x04, 0x0a
        /*00c2*/ 	.short	(.L_338 - .L_337)
	.align		4
.L_337:
        /*00c4*/ 	.word	index@(.nv.constant0._Z27findNeighborsAndUnionKernelPKfiffPKiS2_PiS3_i)
        /*00c8*/ 	.short	0x0380
        /*00ca*/ 	.short	0x003c


	//----- nvinfo : EIATTR_SW_WAR
	.align		4
.L_338:
        /*00cc*/ 	.byte	0x04, 0x36
        /*00ce*/ 	.short	(.L_340 - .L_339)
.L_339:
        /*00d0*/ 	.word	0x00000008
.L_340:


//--------------------- .nv.info._Z22buildSpatialHashKernelPKfifPiS1_i --------------------------
	.section	.nv.info._Z22buildSpatialHashKernelPKfifPiS1_i,"",@"SHT_CUDA_INFO"
	.sectionflags	@""
	.align	4


	//----- nvinfo : EIATTR_CUDA_API_VERSION
	.align		4
        /*0000*/ 	.byte	0x04, 0x37
        /*0002*/ 	.short	(.L_342 - .L_341)
.L_341:
        /*0004*/ 	.word	0x00000082


	//----- nvinfo : EIATTR_KPARAM_INFO
	.align		4
.L_342:
        /*0008*/ 	.byte	0x04, 0x17
        /*000a*/ 	.short	(.L_344 - .L_343)
.L_343:
        /*000c*/ 	.word	0x00000000
        /*0010*/ 	.short	0x0005
        /*0012*/ 	.short	0x0020
        /*0014*/ 	.byte	0x00, 0xf0, 0x11, 0x00


	//----- nvinfo : EIATTR_KPARAM_INFO
	.align		4
.L_344:
        /*0018*/ 	.byte	0x04, 0x17
        /*001a*/ 	.short	(.L_346 - .L_345)
.L_345:
        /*001c*/ 	.word	0x00000000
        /*0020*/ 	.short	0x0004
        /*0022*/ 	.short	0x0018
        /*0024*/ 	.byte	0x00, 0xf5, 0x21, 0x00


	//----- nvinfo : EIATTR_KPARAM_INFO
	.align		4
.L_346:
        /*0028*/ 	.byte	0x04, 0x17
        /*002a*/ 	.short	(.L_348 - .L_347)
.L_347:
        /*002c*/ 	.word	0x00000000
        /*0030*/ 	.short	0x0003
        /*0032*/ 	.short	0x0010
        /*0034*/ 	.byte	0x00, 0xf5, 0x21, 0x00


	//----- nvinfo : EIATTR_KPARAM_INFO
	.align		4
.L_348:
        /*0038*/ 	.byte	0x04, 0x17
        /*003a*/ 	.short	(.L_350 - .L_349)
.L_349:
        /*003c*/ 	.word	0x00000000
        /*0040*/ 	.short	0x0002
        /*0042*/ 	.short	0x000c
        /*0044*/ 	.byte	0x00, 0xf0, 0x11, 0x00


	//----- nvinfo : EIATTR_KPARAM_INFO
	.align		4
.L_350:
        /*0048*/ 	.byte	0x04, 0x17
        /*004a*/ 	.short	(.L_352 - .L_351)
.L_351:
        /*004c*/ 	.word	0x00000000
        /*0050*/ 	.short	0x0001
        /*0052*/ 	.short	0x0008
        /*0054*/ 	.byte	0x00, 0xf0, 0x11, 0x00


	//----- nvinfo : EIATTR_KPARAM_INFO
	.align		4
.L_352:
        /*0058*/ 	.byte	0x04, 0x17
        /*005a*/ 	.short	(.L_354 - .L_353)
.L_353:
        /*005c*/ 	.word	0x00000000
        /*0060*/ 	.short	0x0000
        /*0062*/ 	.short	0x0000
        /*0064*/ 	.byte	0x00, 0xf5, 0x21, 0x00


	//----- nvinfo : EIATTR_SPARSE_MMA_MASK
	.align		4
.L_354:
        /*0068*/ 	.byte	0x03, 0x50
        /*006a*/ 	.short	0x0000


	//----- nvinfo : EIATTR_MAXREG_COUNT
	.align		4
        /*006c*/ 	.byte	0x03, 0x1b
        /*006e*/ 	.short	0x00ff


	//----- nvinfo : EIATTR_MERCURY_ISA_VERSION
	.align		4
        /*0070*/ 	.byte	0x03, 0x5f
        /*0072*/ 	.short	0x0101


	//----- nvinfo : EIATTR_VRC_CTA_INIT_COUNT
	.align		4
        /*0074*/ 	.byte	0x02, 0x4a
	.zero		1
	.zero		1


	//----- nvinfo : EIATTR_EXIT_INSTR_OFFSETS
	.align		4
        /*0078*/ 	.byte	0x04, 0x1c
        /*007a*/ 	.short	(.L_356 - .L_355)


	//   ....[0]....
.L_355:
        /*007c*/ 	.word	0x00000070


	//   ....[1]....
        /*0080*/ 	.word	0x000006b0


	//----- nvinfo : EIATTR_CRS_STACK_SIZE
	.align		4
.L_356:
        /*0084*/ 	.byte	0x04, 0x1e
        /*0086*/ 	.short	(.L_358 - .L_357)
.L_357:
        /*0088*/ 	.word	0x00000000


	//----- nvinfo : EIATTR_CBANK_PARAM_SIZE
	.align		4
.L_358:
        /*008c*/ 	.byte	0x03, 0x19
        /*008e*/ 	.short	0x0024


	//----- nvinfo : EIATTR_PARAM_CBANK
	.align		4
        /*0090*/ 	.byte	0x04, 0x0a
        /*0092*/ 	.short	(.L_360 - .L_359)
	.align		4
.L_359:
        /*0094*/ 	.word	index@(.nv.constant0._Z22buildSpatialHashKernelPKfifPiS1_i)
        /*0098*/ 	.short	0x0380
        /*009a*/ 	.short	0x0024


	//----- nvinfo : EIATTR_SW_WAR
	.align		4
.L_360:
        /*009c*/ 	.byte	0x04, 0x36
        /*009e*/ 	.short	(.L_362 - .L_361)
.L_361:
        /*00a0*/ 	.word	0x00000008
.L_362:


//--------------------- .nv.callgraph             --------------------------
	.section	.nv.callgraph,"",@"SHT_CUDA_CALLGRAPH"
	.align	4
	.sectionentsize	8
	.align		4
        /*0000*/ 	.word	0x00000000
	.align		4
        /*0004*/ 	.word	0xffffffff
	.align		4
        /*0008*/ 	.word	0x00000000
	.align		4
        /*000c*/ 	.word	0xfffffffe
	.align		4
        /*0010*/ 	.word	0x00000000
	.align		4
        /*0014*/ 	.word	0xfffffffd
	.align		4
        /*0018*/ 	.word	0x00000000
	.align		4
        /*001c*/ 	.word	0xfffffffc


//--------------------- .nv.constant4             --------------------------
	.section	.nv.constant4,"a",@progbits
	.align	8
	.align		8
.nv.constant4:
        /*0000*/ 	.dword	_ZN34_INTERNAL_b6614a17_4_k_cu_8a7d25534cuda3std3__45__cpo5beginE
	.align		8
        /*0008*/ 	.dword	_ZN34_INTERNAL_b6614a17_4_k_cu_8a7d25534cuda3std3__45__cpo3endE
	.align		8
        /*0010*/ 	.dword	_ZN34_INTERNAL_b6614a17_4_k_cu_8a7d25534cuda3std3__45__cpo6cbeginE
	.align		8
        /*0018*/ 	.dword	_ZN34_INTERNAL_b6614a17_4_k_cu_8a7d25534cuda3std3__45__cpo4cendE
	.align		8
        /*0020*/ 	.dword	_ZN34_INTERNAL_b6614a17_4_k_cu_8a7d25534cuda3std3__45__cpo6rbeginE
	.align		8
        /*0028*/ 	.dword	_ZN34_INTERNAL_b6614a17_4_k_cu_8a7d25534cuda3std3__45__cpo4rendE
	.align		8
        /*0030*/ 	.dword	_ZN34_INTERNAL_b6614a17_4_k_cu_8a7d25534cuda3std3__45__cpo7crbeginE
	.align		8
        /*0038*/ 	.dword	_ZN34_INTERNAL_b6614a17_4_k_cu_8a7d25534cuda3std3__45__cpo5crendE
	.align		8
        /*0040*/ 	.dword	_ZN34_INTERNAL_b6614a17_4_k_cu_8a7d25534cuda3std3__436_GLOBAL__N__b6614a17_4_k_cu_8a7d25536ignoreE
	.align		8
        /*0048*/ 	.dword	_ZN34_INTERNAL_b6614a17_4_k_cu_8a7d25534cuda3std3__419piecewise_constructE
	.align		8
        /*0050*/ 	.dword	_ZN34_INTERNAL_b6614a17_4_k_cu_8a7d25534cuda3std3__48in_placeE
	.align		8
        /*0058*/ 	.dword	_ZN34_INTERNAL_b6614a17_4_k_cu_8a7d25534cuda3std3__420unreachable_sentinelE
	.align		8
        /*0060*/ 	.dword	_ZN34_INTERNAL_b6614a17_4_k_cu_8a7d25534cuda3std3__47nulloptE
	.align		8
        /*0068*/ 	.dword	_ZN34_INTERNAL_b6614a17_4_k_cu_8a7d25534cuda3std3__48unexpectE
	.align		8
        /*0070*/ 	.dword	_ZN34_INTERNAL_b6614a17_4_k_cu_8a7d25534cuda3std6ranges3__45__cpo4swapE
	.align		8
        /*0078*/ 	.dword	_ZN34_INTERNAL_b6614a17_4_k_cu_8a7d25534cuda3std6ranges3__45__cpo9iter_moveE
	.align		8
        /*0080*/ 	.dword	_ZN34_INTERNAL_b6614a17_4_k_cu_8a7d25534cuda3std6ranges3__45__cpo5beginE
	.align		8
        /*0088*/ 	.dword	_ZN34_INTERNAL_b6614a17_4_k_cu_8a7d25534cuda3std6ranges3__45__cpo3endE
	.align		8
        /*0090*/ 	.dword	_ZN34_INTERNAL_b6614a17_4_k_cu_8a7d25534cuda3std6ranges3__45__cpo6cbeginE
	.align		8
        /*0098*/ 	.dword	_ZN34_INTERNAL_b6614a17_4_k_cu_8a7d25534cuda3std6ranges3__45__cpo4cendE
	.align		8
        /*00a0*/ 	.dword	_ZN34_INTERNAL_b6614a17_4_k_cu_8a7d25534cuda3std6ranges3__45__cpo7advanceE
	.align		8
        /*00a8*/ 	.dword	_ZN34_INTERNAL_b6614a17_4_k_cu_8a7d25534cuda3std6ranges3__45__cpo9iter_swapE
	.align		8
        /*00b0*/ 	.dword	_ZN34_INTERNAL_b6614a17_4_k_cu_8a7d25534cuda3std6ranges3__45__cpo4nextE
	.align		8
        /*00b8*/ 	.dword	_ZN34_INTERNAL_b6614a17_4_k_cu_8a7d25534cuda3std6ranges3__45__cpo4prevE
	.align		8
        /*00c0*/ 	.dword	_ZN34_INTERNAL_b6614a17_4_k_cu_8a7d25534cuda3std6ranges3__45__cpo4dataE
	.align		8
        /*00c8*/ 	.dword	_ZN34_INTERNAL_b6614a17_4_k_cu_8a7d25534cuda3std6ranges3__45__cpo5cdataE
	.align		8
        /*00d0*/ 	.dword	_ZN34_INTERNAL_b6614a17_4_k_cu_8a7d25534cuda3std6ranges3__45__cpo4sizeE
	.align		8
        /*00d8*/ 	.dword	_ZN34_INTERNAL_b6614a17_4_k_cu_8a7d25534cuda3std6ranges3__45__cpo5ssizeE
	.align		8
        /*00e0*/ 	.dword	_ZN34_INTERNAL_b6614a17_4_k_cu_8a7d25534cuda3std6ranges3__45__cpo8distanceE
	.align		8
        /*00e8*/ 	.dword	_ZN34_INTERNAL_b6614a17_4_k_cu_8a7d25536thrust24THRUST_300001_SM_1000_NS8cuda_cub3parE
	.align		8
        /*00f0*/ 	.dword	_ZN34_INTERNAL_b6614a17_4_k_cu_8a7d25536thrust24THRUST_300001_SM_1000_NS8cuda_cub10par_nosyncE
	.align		8
        /*00f8*/ 	.dword	_ZN34_INTERNAL_b6614a17_4_k_cu_8a7d25536thrust24THRUST_300001_SM_1000_NS6system6detail10sequential3seqE
	.align		8
        /*0100*/ 	.dword	_ZN34_INTERNAL_b6614a17_4_k_cu_8a7d25536thrust24THRUST_300001_SM_1000_NS6system3cpp3parE
	.align		8
        /*0108*/ 	.dword	_ZN34_INTERNAL_b6614a17_4_k_cu_8a7d25536thrust24THRUST_300001_SM_1000_NS12placeholders2_1E
	.align		8
        /*0110*/ 	.dword	_ZN34_INTERNAL_b6614a17_4_k_cu_8a7d25536thrust24THRUST_300001_SM_1000_NS12placeholders2_2E
	.align		8
        /*0118*/ 	.dword	_ZN34_INTERNAL_b6614a17_4_k_cu_8a7d25536thrust24THRUST_300001_SM_1000_NS12placeholders2_3E
	.align		8
        /*0120*/ 	.dword	_ZN34_INTERNAL_b6614a17_4_k_cu_8a7d25536thrust24THRUST_300001_SM_1000_NS12placeholders2_4E
	.align		8
        /*0128*/ 	.dword	_ZN34_INTERNAL_b6614a17_4_k_cu_8a7d25536thrust24THRUST_300001_SM_1000_NS12placeholders2_5E
	.align		8
        /*0130*/ 	.dword	_ZN34_INTERNAL_b6614a17_4_k_cu_8a7d25536thrust24THRUST_300001_SM_1000_NS12placeholders2_6E
	.align		8
        /*0138*/ 	.dword	_ZN34_INTERNAL_b6614a17_4_k_cu_8a7d25536thrust24THRUST_300001_SM_1000_NS12placeholders2_7E
	.align		8
        /*0140*/ 	.dword	_ZN34_INTERNAL_b6614a17_4_k_cu_8a7d25536thrust24THRUST_300001_SM_1000_NS12placeholders2_8E
	.align		8
        /*0148*/ 	.dword	_ZN34_INTERNAL_b6614a17_4_k_cu_8a7d25536thrust24THRUST_300001_SM_1000_NS12placeholders2_9E
	.align		8
        /*0150*/ 	.dword	_ZN34_INTERNAL_b6614a17_4_k_cu_8a7d25536thrust24THRUST_300001_SM_1000_NS12placeholders3_10E
	.align		8
        /*0158*/ 	.dword	_ZN34_INTERNAL_b6614a17_4_k_cu_8a7d25536thrust24THRUST_300001_SM_1000_NS3seqE
	.align		8
        /*0160*/ 	.dword	_ZN34_INTERNAL_b6614a17_4_k_cu_8a7d25536thrust24THRUST_300001_SM_1000_NS6deviceE


//--------------------- .text._ZN3cub18CUB_300001_SM_10006detail8for_each13static_kernelINS2_12policy_hub_t12policy_500_tElN6thrust24THRUST_300001_SM_1000_NS8cuda_cub10__tabulate7functorINS7_6detail15normal_iteratorINS7_10device_ptrIiEEEENS7_6system6detail7generic6detail22compute_sequence_valueIivEElEEEEvT0_T1_ --------------------------
	.section	.text._ZN3cub18CUB_300001_SM_10006detail8for_each13static_kernelINS2_12policy_hub_t12policy_500_tElN6thrust24THRUST_300001_SM_1000_NS8cuda_cub10__tabulate7functorINS7_6detail15normal_iteratorINS7_10device_ptrIiEEEENS7_6system6detail7generic6detail22compute_sequence_valueIivEElEEEEvT0_T1_,"ax",@progbits
	.align	128
        .global         _ZN3cub18CUB_300001_SM_10006detail8for_each13static_kernelINS2_12policy_hub_t12policy_500_tElN6thrust24THRUST_300001_SM_1000_NS8cuda_cub10__tabulate7functorINS7_6detail15normal_iteratorINS7_10device_ptrIiEEEENS7_6system6detail7generic6detail22compute_sequence_valueIivEElEEEEvT0_T1_
        .type           _ZN3cub18CUB_300001_SM_10006detail8for_each13static_kernelINS2_12policy_hub_t12policy_500_tElN6thrust24THRUST_300001_SM_1000_NS8cuda_cub10__tabulate7functorINS7_6detail15normal_iteratorINS7_10device_ptrIiEEEENS7_6system6detail7generic6detail22compute_sequence_valueIivEElEEEEvT0_T1_,@function
        .size           _ZN3cub18CUB_300001_SM_10006detail8for_each13static_kernelINS2_12policy_hub_t12policy_500_tElN6thrust24THRUST_300001_SM_1000_NS8cuda_cub10__tabulate7functorINS7_6detail15normal_iteratorINS7_10device_ptrIiEEEENS7_6system6detail7generic6detail22compute_sequence_valueIivEElEEEEvT0_T1_,(.L_x_135 - _ZN3cub18CUB_300001_SM_10006detail8for_each13static_kernelINS2_12policy_hub_t12policy_500_tElN6thrust24THRUST_300001_SM_1000_NS8cuda_cub10__tabulate7functorINS7_6detail15normal_iteratorINS7_10device_ptrIiEEEENS7_6system6detail7generic6detail22compute_sequence_valueIivEElEEEEvT0_T1_)
        .other          _ZN3cub18CUB_300001_SM_10006detail8for_each13static_kernelINS2_12policy_hub_t12policy_500_tElN6thrust24THRUST_300001_SM_1000_NS8cuda_cub10__tabulate7functorINS7_6detail15normal_iteratorINS7_10device_ptrIiEEEENS7_6system6detail7generic6detail22compute_sequence_valueIivEElEEEEvT0_T1_,@"STO_CUDA_ENTRY STV_DEFAULT"
_ZN3cub18CUB_300001_SM_10006detail8for_each13static_kernelINS2_12policy_hub_t12policy_500_tElN6thrust24THRUST_300001_SM_1000_NS8cuda_cub10__tabulate7functorINS7_6detail15normal_iteratorINS7_10device_ptrIiEEEENS7_6system6detail7generic6detail22compute_sequence_valueIivEElEEEEvT0_T1_:
.text._ZN3cub18CUB_300001_SM_10006detail8for_each13static_kernelINS2_12policy_hub_t12policy_500_tElN6thrust24THRUST_300001_SM_1000_NS8cuda_cub10__tabulate7functorINS7_6detail15normal_iteratorINS7_10device_ptrIiEEEENS7_6system6detail7generic6detail22compute_sequence_valueIivEElEEEEvT0_T1_:
[----:B------:R-:W-:Y:S08]  /*0000*/  LDC R1, c[0x0][0x37c] ;  /* 0x0000df00ff017b82 */ /* 0x000ff00000000800 */
[----:B------:R-:W0:Y:S01]  /*0010*/  S2UR UR4, SR_CTAID.X ;  /* 0x00000000000479c3 */ /* 0x000e220000002500 */
[----:B------:R-:W1:Y:S01]  /*0020*/  LDCU.64 UR6, c[0x0][0x380] ;  /* 0x00007000ff0677ac */ /* 0x000e620008000a00 */
[----:B------:R-:W2:Y:S01]  /*0030*/  LDCU.64 UR8, c[0x0][0x358] ;  /* 0x00006b00ff0877ac */ /* 0x000ea20008000a00 */
[----:B0-----:R-:W-:-:S04]  /*0040*/  UIMAD.WIDE.U32 UR4, UR4, 0x200, URZ ;  /* 0x00000200040478a5 */ /* 0x001fc8000f8e00ff */
[----:B-1----:R-:W-:-:S04]  /*0050*/  UIADD3 UR6, UP0, UPT, -UR4, UR6, URZ ;  /* 0x0000000604067290 */ /* 0x002fc8000ff1e1ff */
[----:B------:R-:W-:Y:S02]  /*0060*/  UIADD3.X UR7, UPT, UPT, ~UR5, UR7, URZ, UP0, !UPT ;  /* 0x0000000705077290 */ /* 0x000fe400087fe5ff */
[----:B------:R-:W-:-:S04]  /*0070*/  UISETP.GE.U32.AND UP0, UPT, UR6, 0x200, UPT ;  /* 0x000002000600788c */ /* 0x000fc8000bf06070 */
[----:B------:R-:W-:-:S09]  /*0080*/  UISETP.GE.AND.EX UP0, UPT, UR7, URZ, UPT, UP0 ;  /* 0x000000ff0700728c */ /* 0x000fd2000bf06300 */
[----:B--2---:R-:W-:Y:S05]  /*0090*/  BRA.U !UP0, `(.L_x_0) ;  /* 0x0000000108347547 */ /* 0x004fea000b800000 */
[----:B------:R-:W0:Y:S01]  /*00a0*/  S2R R0, SR_TID.X ;  /* 0x0000000000007919 */ /* 0x000e220000002100 */
[----:B------:R-:W1:Y:S01]  /*00b0*/  LDC.64 R6, c[0x0][0x390] ;  /* 0x0000e400ff067b82 */ /* 0x000e620000000a00 */
[----:B------:R-:W2:Y:S01]  /*00c0*/  LDCU.64 UR10, c[0x0][0x388] ;  /* 0x00007100ff0a77ac */ /* 0x000ea20008000a00 */
[----:B0-----:R-:W-:-:S05]  /*00d0*/  IADD3 R5, P0, PT, R0, UR4, RZ ;  /* 0x0000000400057c10 */ /* 0x001fca000ff1e0ff */
[----:B------:R-:W-:Y:S01]  /*00e0*/  IMAD.X R4, RZ, RZ, UR5, P0 ;  /* 0x00000005ff047e24 */ /* 0x000fe200080e06ff */
[C---:B--2---:R-:W-:Y:S01]  /*00f0*/  LEA R2, P0, R5.reuse, UR10, 0x2 ;  /* 0x0000000a05027c11 */ /* 0x044fe2000f8010ff */
[----:B------:R-:W-:-:S03]  /*0100*/  VIADD R0, R5, 0x100 ;  /* 0x0000010005007836 */ /* 0x000fc60000000000 */
[C---:B------:R-:W-:Y:S01]  /*0110*/  LEA.HI.X R3, R5.reuse, UR11, R4, 0x2, P0 ;  /* 0x0000000b05037c11 */ /* 0x040fe200080f1404 */
[-CC-:B-1----:R-:W-:Y:S02]  /*0120*/  IMAD R5, R5, R7.reuse, R6.reuse ;  /* 0x0000000705057224 */ /* 0x182fe400078e0206 */
[----:B------:R-:W-:-:S03]  /*0130*/  IMAD R7, R0, R7, R6 ;  /* 0x0000000700077224 */ /* 0x000fc600078e0206 */
[----:B------:R-:W-:Y:S04]  /*0140*/  STG.E desc[UR8][R2.64], R5 ;  /* 0x0000000502007986 */ /* 0x000fe8000c101908 */
[----:B------:R-:W-:Y:S01]  /*0150*/  STG.E desc[UR8][R2.64+0x400], R7 ;  /* 0x0004000702007986 */ /* 0x000fe2000c101908 */
[----:B------:R-:W-:Y:S05]  /*0160*/  EXIT ;  /* 0x000000000000794d */ /* 0x000fea0003800000 */
.L_x_0:
[----:B------:R-:W0:Y:S01]  /*0170*/  S2R R2, SR_TID.X ;  /* 0x0000000000027919 */ /* 0x000e220000002100 */
[----:B------:R-:W-:Y:S01]  /*0180*/  USHF.R.S32.HI UR7, URZ, 0x1f, UR6 ;  /* 0x0000001fff077899 */ /* 0x000fe20008011406 */
[----:B------:R-:W-:Y:S05]  /*0190*/  BSSY.RECONVERGENT B0, `(.L_x_1) ;  /* 0x0000011000007945 */ /* 0x000fea0003800200 */
[----:B------:R-:W-:Y:S02]  /*01a0*/  IMAD.U32 R3, RZ, RZ, UR7 ;  /* 0x00000007ff037e24 */ /* 0x000fe4000f8e00ff */
[----:B------:R-:W-:Y:S01]  /*01b0*/  IMAD.U32 R4, RZ, RZ, UR7 ;  /* 0x00000007ff047e24 */ /* 0x000fe2000f8e00ff */
[C---:B0-----:R-:W-:Y:S01]  /*01c0*/  ISETP.LT.U32.AND P0, PT, R2.reuse, UR6, PT ;  /* 0x0000000602007c0c */ /* 0x041fe2000bf01070 */
[----:B------:R-:W-:-:S03]  /*01d0*/  VIADD R0, R2, 0x100 ;  /* 0x0000010002007836 */ /* 0x000fc60000000000 */
[----:B------:R-:W-:Y:S02]  /*01e0*/  ISETP.GT.AND.EX P0, PT, R3, RZ, PT, P0 ;  /* 0x000000ff0300720c */ /* 0x000fe40003f04300 */
[----:B------:R-:W-:-:S04]  /*01f0*/  ISETP.LT.U32.AND P1, PT, R0, UR6, PT ;  /* 0x0000000600007c0c */ /* 0x000fc8000bf21070 */
[----:B------:R-:W-:-:S07]  /*0200*/  ISETP.GT.AND.EX P1, PT, R4, RZ, PT, P1 ;  /* 0x000000ff0400720c */ /* 0x000fce0003f24310 */
[----:B------:R-:W-:Y:S06]  /*0210*/  @!P0 BRA `(.L_x_2) ;  /* 0x0000000000208947 */ /* 0x000fec0003800000 */
[----:B------:R-:W0:Y:S01]  /*0220*/  LDC.64 R6, c[0x0][0x390] ;  /* 0x0000e400ff067b82 */ /* 0x000e220000000a00 */
[----:B------:R-:W1:Y:S01]  /*0230*/  LDCU.64 UR10, c[0x0][0x388] ;  /* 0x00007100ff0a77ac */ /* 0x000e620008000a00 */
[----:B------:R-:W-:-:S05]  /*0240*/  IADD3 R4, P0, PT, R2, UR4, RZ ;  /* 0x0000000402047c10 */ /* 0x000fca000ff1e0ff */
[----:B------:R-:W-:Y:S01]  /*0250*/  IMAD.X R3, RZ, RZ, UR5, P0 ;  /* 0x00000005ff037e24 */ /* 0x000fe200080e06ff */
[----:B-1----:R-:W-:-:S04]  /*0260*/  LEA R2, P0, R4, UR10, 0x2 ;  /* 0x0000000a04027c11 */ /* 0x002fc8000f8010ff */
[C---:B------:R-:W-:Y:S01]  /*0270*/  LEA.HI.X R3, R4.reuse, UR11, R3, 0x2, P0 ;  /* 0x0000000b04037c11 */ /* 0x040fe200080f1403 */
[----:B0-----:R-:W-:-:S05]  /*0280*/  IMAD R7, R4, R7, R6 ;  /* 0x0000000704077224 */ /* 0x001fca00078e0206 */
[----:B------:R0:W-:Y:S03]  /*0290*/  STG.E desc[UR8][R2.64], R7 ;  /* 0x0000000702007986 */ /* 0x0001e6000c101908 */
.L_x_2:
[----:B------:R-:W-:Y:S05]  /*02a0*/  BSYNC.RECONVERGENT B0 ;  /* 0x0000000000007941 */ /* 0x000fea0003800200 */
.L_x_1:
[----:B------:R-:W-:Y:S05]  /*02b0*/  @!P1 EXIT ;  /* 0x000000000000994d */ /* 0x000fea0003800000 */
[----:B------:R-:W1:Y:S01]  /*02c0*/  LDC.64 R4, c[0x0][0x390] ;  /* 0x0000e400ff047b82 */ /* 0x000e620000000a00 */
[----:B------:R-:W2:Y:S01]  /*02d0*/  LDCU.64 UR6, c[0x0][0x388] ;  /* 0x00007100ff0677ac */ /* 0x000ea20008000a00 */
[----:B------:R-:W-:-:S05]  /*02e0*/  IADD3 R0, P0, PT, R0, UR4, RZ ;  /* 0x0000000400007c10 */ /* 0x000fca000ff1e0ff */
[----:B0-----:R-:W-:Y:S01]  /*02f0*/  IMAD.X R3, RZ, RZ, UR5, P0 ;  /* 0x00000005ff037e24 */ /* 0x001fe200080e06ff */
[----:B--2---:R-:W-:-:S04]  /*0300*/  LEA R2, P0, R0, UR6, 0x2 ;  /* 0x0000000600027c11 */ /* 0x004fc8000f8010ff */
[C---:B------:R-:W-:Y:S01]  /*0310*/  LEA.HI.X R3, R0.reuse, UR7, R3, 0x2, P0 ;  /* 0x0000000700037c11 */ /* 0x040fe200080f1403 */
[----:B-1----:R-:W-:-:S05]  /*0320*/  IMAD R5, R0, R5, R4 ;  /* 0x0000000500057224 */ /* 0x002fca00078e0204 */
[----:B------:R-:W-:Y:S01]  /*0330*/  STG.E desc[UR8][R2.64], R5 ;  /* 0x0000000502007986 */ /* 0x000fe2000c101908 */
[----:B------:R-:W-:Y:S05]  /*0340*/  EXIT ;  /* 0x000000000000794d */ /* 0x000fea0003800000 */
.L_x_3:
[----:B------:R-:W-:-:S00]  /*0350*/  BRA `(.L_x_3) ;  /* 0xfffffffc00fc7947 */ /* 0x000fc0000383ffff */
[----:B------:R-:W-:-:S00]  /*0360*/  NOP ;  /* 0x0000000000007918 */ /* 0x000fc00000000000 */
        /* <DEDUP_REMOVED lines=9> */
.L_x_135:


//--------------------- .text._ZN3cub18CUB_300001_SM_10006detail8for_each13static_kernelINS2_12policy_hub_t12policy_500_tElN6thrust24THRUST_300001_SM_1000_NS8cuda_cub10__tabulate7functorINS7_10device_ptrIiEENS7_6system6detail7generic6detail22compute_sequence_valueIivEElEEEEvT0_T1_ --------------------------
	.section	.text._ZN3cub18CUB_300001_SM_10006detail8for_each13static_kernelINS2_12policy_hub_t12policy_500_tElN6thrust24THRUST_300001_SM_1000_NS8cuda_cub10__tabulate7functorINS7_10device_ptrIiEENS7_6system6detail7generic6detail22compute_sequence_valueIivEElEEEEvT0_T1_,"ax",@progbits
	.align	128
        .global         _ZN3cub18CUB_300001_SM_10006detail8for_each13static_kernelINS2_12policy_hub_t12policy_500_tElN6thrust24THRUST_300001_SM_1000_NS8cuda_cub10__tabulate7functorINS7_10device_ptrIiEENS7_6system6detail7generic6detail22compute_sequence_valueIivEElEEEEvT0_T1_
        .type           _ZN3cub18CUB_300001_SM_10006detail8for_each13static_kernelINS2_12policy_hub_t12policy_500_tElN6thrust24THRUST_300001_SM_1000_NS8cuda_cub10__tabulate7functorINS7_10device_ptrIiEENS7_6system6detail7generic6detail22compute_sequence_valueIivEElEEEEvT0_T1_,@function
        .size           _ZN3cub18CUB_300001_SM_10006detail8for_each13static_kernelINS2_12policy_hub_t12policy_500_tElN6thrust24THRUST_300001_SM_1000_NS8cuda_cub10__tabulate7functorINS7_10device_ptrIiEENS7_6system6detail7generic6detail22compute_sequence_valueIivEElEEEEvT0_T1_,(.L_x_136 - _ZN3cub18CUB_300001_SM_10006detail8for_each13static_kernelINS2_12policy_hub_t12policy_500_tElN6thrust24THRUST_300001_SM_1000_NS8cuda_cub10__tabulate7functorINS7_10device_ptrIiEENS7_6system6detail7generic6detail22compute_sequence_valueIivEElEEEEvT0_T1_)
        .other          _ZN3cub18CUB_300001_SM_10006detail8for_each13static_kernelINS2_12policy_hub_t12policy_500_tElN6thrust24THRUST_300001_SM_1000_NS8cuda_cub10__tabulate7functorINS7_10device_ptrIiEENS7_6system6detail7generic6detail22compute_sequence_valueIivEElEEEEvT0_T1_,@"STO_CUDA_ENTRY STV_DEFAULT"
_ZN3cub18CUB_300001_SM_10006detail8for_each13static_kernelINS2_12policy_hub_t12policy_500_tElN6thrust24THRUST_300001_SM_1000_NS8cuda_cub10__tabulate7functorINS7_10device_ptrIiEENS7_6system6detail7generic6detail22compute_sequence_valueIivEElEEEEvT0_T1_:
.text._ZN3cub18CUB_300001_SM_10006detail8for_each13static_kernelINS2_12policy_hub_t12policy_500_tElN6thrust24THRUST_300001_SM_1000_NS8cuda_cub10__tabulate7functorINS7_10device_ptrIiEENS7_6system6detail7generic6detail22compute_sequence_valueIivEElEEEEvT0_T1_:
        /* <DEDUP_REMOVED lines=23> */
.L_x_4:
        /* <DEDUP_REMOVED lines=19> */
.L_x_6:
[----:B------:R-:W-:Y:S05]  /*02a0*/  BSYNC.RECONVERGENT B0 ;  /* 0x0000000000007941 */ /* 0x000fea0003800200 */
.L_x_5:
        /* <DEDUP_REMOVED lines=10> */
.L_x_7:
        /* <DEDUP_REMOVED lines=11> */
.L_x_136:


//--------------------- .text._ZN3cub18CUB_300001_SM_10006detail8for_each13static_kernelINS2_12policy_hub_t12policy_500_tElN6thrust24THRUST_300001_SM_1000_NS8cuda_cub6__fill7functorINS7_6detail15normal_iteratorINS7_10device_ptrIiEEEEiEEEEvT0_T1_ --------------------------
	.section	.text._ZN3cub18CUB_300001_SM_10006detail8for_each13static_kernelINS2_12policy_hub_t12policy_500_tElN6thrust24THRUST_300001_SM_1000_NS8cuda_cub6__fill7functorINS7_6detail15normal_iteratorINS7_10device_ptrIiEEEEiEEEEvT0_T1_,"ax",@progbits
	.align	128
        .global         _ZN3cub18CUB_300001_SM_10006detail8for_each13static_kernelINS2_12policy_hub_t12policy_500_tElN6thrust24THRUST_300001_SM_1000_NS8cuda_cub6__fill7functorINS7_6detail15normal_iteratorINS7_10device_ptrIiEEEEiEEEEvT0_T1_
        .type           _ZN3cub18CUB_300001_SM_10006detail8for_each13static_kernelINS2_12policy_hub_t12policy_500_tElN6thrust24THRUST_300001_SM_1000_NS8cuda_cub6__fill7functorINS7_6detail15normal_iteratorINS7_10device_ptrIiEEEEiEEEEvT0_T1_,@function
        .size           _ZN3cub18CUB_300001_SM_10006detail8for_each13static_kernelINS2_12policy_hub_t12policy_500_tElN6thrust24THRUST_300001_SM_1000_NS8cuda_cub6__fill7functorINS7_6detail15normal_iteratorINS7_10device_ptrIiEEEEiEEEEvT0_T1_,(.L_x_137 - _ZN3cub18CUB_300001_SM_10006detail8for_each13static_kernelINS2_12policy_hub_t12policy_500_tElN6thrust24THRUST_300001_SM_1000_NS8cuda_cub6__fill7functorINS7_6detail15normal_iteratorINS7_10device_ptrIiEEEEiEEEEvT0_T1_)
        .other          _ZN3cub18CUB_300001_SM_10006detail8for_each13static_kernelINS2_12policy_hub_t12policy_500_tElN6thrust24THRUST_300001_SM_1000_NS8cuda_cub6__fill7functorINS7_6detail15normal_iteratorINS7_10device_ptrIiEEEEiEEEEvT0_T1_,@"STO_CUDA_ENTRY STV_DEFAULT"
_ZN3cub18CUB_300001_SM_10006detail8for_each13static_kernelINS2_12policy_hub_t12policy_500_tElN6thrust24THRUST_300001_SM_1000_NS8cuda_cub6__fill7functorINS7_6detail15normal_iteratorINS7_10device_ptrIiEEEEiEEEEvT0_T1_:
.text._ZN3cub18CUB_300001_SM_10006detail8for_each13static_kernelINS2_12policy_hub_t12policy_500_tElN6thrust24THRUST_300001_SM_1000_NS8cuda_cub6__fill7functorINS7_6detail15normal_iteratorINS7_10device_ptrIiEEEEiEEEEvT0_T1_:
        /* <DEDUP_REMOVED lines=11> */
[----:B------:R-:W1:Y:S01]  /*00b0*/  LDCU.64 UR6, c[0x0][0x388] ;  /* 0x00007100ff0677ac */ /* 0x000e620008000a00 */
[----:B------:R-:W2:Y:S01]  /*00c0*/  LDC R5, c[0x0][0x390] ;  /* 0x0000e400ff057b82 */ /* 0x000ea20000000800 */
[----:B0-----:R-:W-:-:S05]  /*00d0*/  IADD3 R0, P0, PT, R0, UR4, RZ ;  /* 0x0000000400007c10 */ /* 0x001fca000ff1e0ff */
[----:B------:R-:W-:Y:S01]  /*00e0*/  IMAD.X R3, RZ, RZ, UR5, P0 ;  /* 0x00000005ff037e24 */ /* 0x000fe200080e06ff */
[----:B-1----:R-:W-:-:S04]  /*00f0*/  LEA R2, P0, R0, UR6, 0x2 ;  /* 0x0000000600027c11 */ /* 0x002fc8000f8010ff */
[----:B------:R-:W-:-:S05]  /*0100*/  LEA.HI.X R3, R0, UR7, R3, 0x2, P0 ;  /* 0x0000000700037c11 */ /* 0x000fca00080f1403 */
[----:B--2---:R-:W-:Y:S04]  /*0110*/  STG.E desc[UR8][R2.64], R5 ;  /* 0x0000000502007986 */ /* 0x004fe8000c101908 */
[----:B------:R-:W-:Y:S01]  /*0120*/  STG.E desc[UR8][R2.64+0x400], R5 ;  /* 0x0004000502007986 */ /* 0x000fe2000c101908 */
[----:B------:R-:W-:Y:S05]  /*0130*/  EXIT ;  /* 0x000000000000794d */ /* 0x000fea0003800000 */
.L_x_8:
[----:B------:R-:W0:Y:S01]  /*0140*/  S2R R0, SR_TID.X ;  /* 0x0000000000007919 */ /* 0x000e220000002100 */
[----:B------:R-:W-:Y:S01]  /*0150*/  USHF.R.S32.HI UR7, URZ, 0x1f, UR6 ;  /* 0x0000001fff077899 */ /* 0x000fe20008011406 */
[----:B------:R-:W1:Y:S05]  /*0160*/  LDCU.64 UR10, c[0x0][0x388] ;  /* 0x00007100ff0a77ac */ /* 0x000e6a0008000a00 */
[----:B------:R-:W-:Y:S02]  /*0170*/  IMAD.U32 R2, RZ, RZ, UR7 ;  /* 0x00000007ff027e24 */ /* 0x000fe4000f8e00ff */
[----:B------:R-:W-:Y:S01]  /*0180*/  IMAD.U32 R4, RZ, RZ, UR7 ;  /* 0x00000007ff047e24 */ /* 0x000fe2000f8e00ff */
[----:B0-----:R-:W-:-:S04]  /*0190*/  ISETP.LT.U32.AND P0, PT, R0, UR6, PT ;  /* 0x0000000600007c0c */ /* 0x001fc8000bf01070 */
[----:B------:R-:W-:Y:S01]  /*01a0*/  ISETP.GT.AND.EX P0, PT, R2, RZ, PT, P0 ;  /* 0x000000ff0200720c */ /* 0x000fe20003f04300 */
[C---:B------:R-:W-:Y:S01]  /*01b0*/  VIADD R2, R0.reuse, 0x100 ;  /* 0x0000010000027836 */ /* 0x040fe20000000000 */
[----:B------:R-:W-:-:S04]  /*01c0*/  IADD3 R0, P2, PT, R0, UR4, RZ ;  /* 0x0000000400007c10 */ /* 0x000fc8000ff5e0ff */
[----:B------:R-:W-:Y:S01]  /*01d0*/  ISETP.LT.U32.AND P1, PT, R2, UR6, PT ;  /* 0x0000000602007c0c */ /* 0x000fe2000bf21070 */
[----:B------:R-:W-:Y:S01]  /*01e0*/  IMAD.X R3, RZ, RZ, UR5, P2 ;  /* 0x00000005ff037e24 */ /* 0x000fe200090e06ff */
[----:B-1----:R-:W-:Y:S02]  /*01f0*/  LEA R2, P2, R0, UR10, 0x2 ;  /* 0x0000000a00027c11 */ /* 0x002fe4000f8410ff */
[----:B------:R-:W-:Y:S02]  /*0200*/  ISETP.GT.AND.EX P1, PT, R4, RZ, PT, P1 ;  /* 0x000000ff0400720c */ /* 0x000fe40003f24310 */
[----:B------:R-:W-:Y:S01]  /*0210*/  LEA.HI.X R3, R0, UR11, R3, 0x2, P2 ;  /* 0x0000000b00037c11 */ /* 0x000fe200090f1403 */
[----:B------:R-:W0:Y:S04]  /*0220*/  @P0 LDC R5, c[0x0][0x390] ;  /* 0x0000e400ff050b82 */ /* 0x000e280000000800 */
[----:B0-----:R0:W-:Y:S06]  /*0230*/  @P0 STG.E desc[UR8][R2.64], R5 ;  /* 0x0000000502000986 */ /* 0x0011ec000c101908 */
[----:B------:R-:W-:Y:S05]  /*0240*/  @!P1 EXIT ;  /* 0x000000000000994d */ /* 0x000fea0003800000 */
[----:B0-----:R-:W0:Y:S02]  /*0250*/  LDC R5, c[0x0][0x390] ;  /* 0x0000e400ff057b82 */ /* 0x001e240000000800 */
[----:B0-----:R-:W-:Y:S01]  /*0260*/  STG.E desc[UR8][R2.64+0x400], R5 ;  /* 0x0004000502007986 */ /* 0x001fe2000c101908 */
[----:B------:R-:W-:Y:S05]  /*0270*/  EXIT ;  /* 0x000000000000794d */ /* 0x000fea0003800000 */
.L_x_9:
        /* <DEDUP_REMOVED lines=16> */
.L_x_137:


//--------------------- .text._ZN3cub18CUB_300001_SM_10006detail8for_each13static_kernelINS2_12policy_hub_t12policy_500_tEmN6thrust24THRUST_300001_SM_1000_NS8cuda_cub6__fill7functorINS7_6detail15normal_iteratorINS7_10device_ptrIiEEEEiEEEEvT0_T1_ --------------------------
	.section	.text._ZN3cub18CUB_300001_SM_10006detail8for_each13static_kernelINS2_12policy_hub_t12policy_500_tEmN6thrust24THRUST_300001_SM_1000_NS8cuda_cub6__fill7functorINS7_6detail15normal_iteratorINS7_10device_ptrIiEEEEiEEEEvT0_T1_,"ax",@progbits
	.align	128
        .global         _ZN3cub18CUB_300001_SM_10006detail8for_each13static_kernelINS2_12policy_hub_t12policy_500_tEmN6thrust24THRUST_300001_SM_1000_NS8cuda_cub6__fill7functorINS7_6detail15normal_iteratorINS7_10device_ptrIiEEEEiEEEEvT0_T1_
        .type           _ZN3cub18CUB_300001_SM_10006detail8for_each13static_kernelINS2_12policy_hub_t12policy_500_tEmN6thrust24THRUST_300001_SM_1000_NS8cuda_cub6__fill7functorINS7_6detail15normal_iteratorINS7_10device_ptrIiEEEEiEEEEvT0_T1_,@function
        .size           _ZN3cub18CUB_300001_SM_10006detail8for_each13static_kernelINS2_12policy_hub_t12policy_500_tEmN6thrust24THRUST_300001_SM_1000_NS8cuda_cub6__fill7functorINS7_6detail15normal_iteratorINS7_10device_ptrIiEEEEiEEEEvT0_T1_,(.L_x_138 - _ZN3cub18CUB_300001_SM_10006detail8for_each13static_kernelINS2_12policy_hub_t12policy_500_tEmN6thrust24THRUST_300001_SM_1000_NS8cuda_cub6__fill7functorINS7_6detail15normal_iteratorINS7_10device_ptrIiEEEEiEEEEvT0_T1_)
        .other          _ZN3cub18CUB_300001_SM_10006detail8for_each13static_kernelINS2_12policy_hub_t12policy_500_tEmN6thrust24THRUST_300001_SM_1000_NS8cuda_cub6__fill7functorINS7_6detail15normal_iteratorINS7_10device_ptrIiEEEEiEEEEvT0_T1_,@"STO_CUDA_ENTRY STV_DEFAULT"
_ZN3cub18CUB_300001_SM_10006detail8for_each13static_kernelINS2_12policy_hub_t12policy_500_tEmN6thrust24THRUST_300001_SM_1000_NS8cuda_cub6__fill7functorINS7_6detail15normal_iteratorINS7_10device_ptrIiEEEEiEEEEvT0_T1_:
.text._ZN3cub18CUB_300001_SM_10006detail8for_each13static_kernelINS2_12policy_hub_t12policy_500_tEmN6thrust24THRUST_300001_SM_1000_NS8cuda_cub6__fill7functorINS7_6detail15normal_iteratorINS7_10device_ptrIiEEEEiEEEEvT0_T1_:
        /* <DEDUP_REMOVED lines=8> */
[----:B------:R-:W-:-:S09]  /*0080*/  UISETP.GE.U32.AND.EX UP0, UPT, UR7, URZ, UPT, UP0 ;  /* 0x000000ff0700728c */ /* 0x000fd2000bf06100 */
        /* <DEDUP_REMOVED lines=11> */
.L_x_10:
[----:B------:R-:W0:Y:S01]  /*0140*/  S2R R0, SR_TID.X ;  /* 0x0000000000007919 */ /* 0x000e220000002100 */
[----:B------:R-:W-:Y:S01]  /*0150*/  IMAD.U32 R2, RZ, RZ, UR7 ;  /* 0x00000007ff027e24 */ /* 0x000fe2000f8e00ff */
[----:B------:R-:W1:Y:S01]  /*0160*/  LDCU.64 UR10, c[0x0][0x388] ;  /* 0x00007100ff0a77ac */ /* 0x000e620008000a00 */
[----:B------:R-:W-:Y:S01]  /*0170*/  IMAD.U32 R4, RZ, RZ, UR7 ;  /* 0x00000007ff047e24 */ /* 0x000fe2000f8e00ff */
[----:B0-----:R-:W-:-:S04]  /*0180*/  ISETP.LT.U32.AND P0, PT, R0, UR6, PT ;  /* 0x0000000600007c0c */ /* 0x001fc8000bf01070 */
[----:B------:R-:W-:Y:S01]  /*0190*/  ISETP.GT.U32.AND.EX P0, PT, R2, RZ, PT, P0 ;  /* 0x000000ff0200720c */ /* 0x000fe20003f04100 */
[C---:B------:R-:W-:Y:S01]  /*01a0*/  VIADD R2, R0.reuse, 0x100 ;  /* 0x0000010000027836 */ /* 0x040fe20000000000 */
[----:B------:R-:W-:-:S04]  /*01b0*/  IADD3 R0, P2, PT, R0, UR4, RZ ;  /* 0x0000000400007c10 */ /* 0x000fc8000ff5e0ff */
[----:B------:R-:W-:Y:S01]  /*01c0*/  ISETP.LT.U32.AND P1, PT, R2, UR6, PT ;  /* 0x0000000602007c0c */ /* 0x000fe2000bf21070 */
[----:B------:R-:W-:Y:S01]  /*01d0*/  IMAD.X R3, RZ, RZ, UR5, P2 ;  /* 0x00000005ff037e24 */ /* 0x000fe200090e06ff */
[----:B-1----:R-:W-:Y:S02]  /*01e0*/  LEA R2, P2, R0, UR10, 0x2 ;  /* 0x0000000a00027c11 */ /* 0x002fe4000f8410ff */
[----:B------:R-:W-:Y:S02]  /*01f0*/  ISETP.GT.U32.AND.EX P1, PT, R4, RZ, PT, P1 ;  /* 0x000000ff0400720c */ /* 0x000fe40003f24110 */
[----:B------:R-:W-:Y:S01]  /*0200*/  LEA.HI.X R3, R0, UR11, R3, 0x2, P2 ;  /* 0x0000000b00037c11 */ /* 0x000fe200090f1403 */
[----:B------:R-:W0:Y:S04]  /*0210*/  @P0 LDC R5, c[0x0][0x390] ;  /* 0x0000e400ff050b82 */ /* 0x000e280000000800 */
[----:B0-----:R0:W-:Y:S06]  /*0220*/  @P0 STG.E desc[UR8][R2.64], R5 ;  /* 0x0000000502000986 */ /* 0x0011ec000c101908 */
[----:B------:R-:W-:Y:S05]  /*0230*/  @!P1 EXIT ;  /* 0x000000000000994d */ /* 0x000fea0003800000 */
[----:B0-----:R-:W0:Y:S02]  /*0240*/  LDC R5, c[0x0][0x390] ;  /* 0x0000e400ff057b82 */ /* 0x001e240000000800 */
[----:B0-----:R-:W-:Y:S01]  /*0250*/  STG.E desc[UR8][R2.64+0x400], R5 ;  /* 0x0004000502007986 */ /* 0x001fe2000c101908 */
[----:B------:R-:W-:Y:S05]  /*0260*/  EXIT ;  /* 0x000000000000794d */ /* 0x000fea0003800000 */
.L_x_11:
        /* <DEDUP_REMOVED lines=9> */
.L_x_138:


//--------------------- .text._ZN3cub18CUB_300001_SM_10006detail8for_each13static_kernelINS2_12policy_hub_t12policy_500_tEmN6thrust24THRUST_300001_SM_1000_NS8cuda_cub20__uninitialized_fill7functorINS7_10device_ptrIiEEiEEEEvT0_T1_ --------------------------
	.section	.text._ZN3cub18CUB_300001_SM_10006detail8for_each13static_kernelINS2_12policy_hub_t12policy_500_tEmN6thrust24THRUST_300001_SM_1000_NS8cuda_cub20__uninitialized_fill7functorINS7_10device_ptrIiEEiEEEEvT0_T1_,"ax",@progbits
	.align	128
        .global         _ZN3cub18CUB_300001_SM_10006detail8for_each13static_kernelINS2_12policy_hub_t12policy_500_tEmN6thrust24THRUST_300001_SM_1000_NS8cuda_cub20__uninitialized_fill7functorINS7_10device_ptrIiEEiEEEEvT0_T1_
        .type           _ZN3cub18CUB_300001_SM_10006detail8for_each13static_kernelINS2_12policy_hub_t12policy_500_tEmN6thrust24THRUST_300001_SM_1000_NS8cuda_cub20__uninitialized_fill7functorINS7_10device_ptrIiEEiEEEEvT0_T1_,@function
        .size           _ZN3cub18CUB_300001_SM_10006detail8for_each13static_kernelINS2_12policy_hub_t12policy_500_tEmN6thrust24THRUST_300001_SM_1000_NS8cuda_cub20__uninitialized_fill7functorINS7_10device_ptrIiEEiEEEEvT0_T1_,(.L_x_139 - _ZN3cub18CUB_300001_SM_10006detail8for_each13static_kernelINS2_12policy_hub_t12policy_500_tEmN6thrust24THRUST_300001_SM_1000_NS8cuda_cub20__uninitialized_fill7functorINS7_10device_ptrIiEEiEEEEvT0_T1_)
        .other          _ZN3cub18CUB_300001_SM_10006detail8for_each13static_kernelINS2_12policy_hub_t12policy_500_tEmN6thrust24THRUST_300001_SM_1000_NS8cuda_cub20__uninitialized_fill7functorINS7_10device_ptrIiEEiEEEEvT0_T1_,@"STO_CUDA_ENTRY STV_DEFAULT"
_ZN3cub18CUB_300001_SM_10006detail8for_each13static_kernelINS2_12policy_hub_t12policy_500_tEmN6thrust24THRUST_300001_SM_1000_NS8cuda_cub20__uninitialized_fill7functorINS7_10device_ptrIiEEiEEEEvT0_T1_:
.text._ZN3cub18CUB_300001_SM_10006detail8for_each13static_kernelINS2_12policy_hub_t12policy_500_tEmN6thrust24THRUST_300001_SM_1000_NS8cuda_cub20__uninitialized_fill7functorINS7_10device_ptrIiEEiEEEEvT0_T1_:
        /* <DEDUP_REMOVED lines=20> */
.L_x_12:
        /* <DEDUP_REMOVED lines=19> */
.L_x_13:
        /* <DEDUP_REMOVED lines=9> */
.L_x_139:


//--------------------- .text._ZN3cub18CUB_300001_SM_10006detail11EmptyKernelIvEEvv --------------------------
	.section	.text._ZN3cub18CUB_300001_SM_10006detail11EmptyKernelIvEEvv,"ax",@progbits
	.align	128
        .global         _ZN3cub18CUB_300001_SM_10006detail11EmptyKernelIvEEvv
        .type           _ZN3cub18CUB_300001_SM_10006detail11EmptyKernelIvEEvv,@function
        .size           _ZN3cub18CUB_300001_SM_10006detail11EmptyKernelIvEEvv,(.L_x_140 - _ZN3cub18CUB_300001_SM_10006detail11EmptyKernelIvEEvv)
        .other          _ZN3cub18CUB_300001_SM_10006detail11EmptyKernelIvEEvv,@"STO_CUDA_ENTRY STV_DEFAULT"
_ZN3cub18CUB_300001_SM_10006detail11EmptyKernelIvEEvv:
.text._ZN3cub18CUB_300001_SM_10006detail11EmptyKernelIvEEvv:
[----:B------:R-:W-:Y:S01]  /*0000*/  LDC R1, c[0x0][0x37c] ;  /* 0x0000df00ff017b82 */ /* 0x000fe20000000800 */
[----:B------:R-:W-:Y:S05]  /*0010*/  EXIT ;  /* 0x000000000000794d */ /* 0x000fea0003800000 */
.L_x_14:
        /* <DEDUP_REMOVED lines=14> */
.L_x_140:


//--------------------- .text._Z26filterClustersBySizeKernelPKiiPiiiiS1_S1_ --------------------------
	.section	.text._Z26filterClustersBySizeKernelPKiiPiiiiS1_S1_,"ax",@progbits
	.align	128
        .global         _Z26filterClustersBySizeKernelPKiiPiiiiS1_S1_
        .type           _Z26filterClustersBySizeKernelPKiiPiiiiS1_S1_,@function
        .size           _Z26filterClustersBySizeKernelPKiiPiiiiS1_S1_,(.L_x_141 - _Z26filterClustersBySizeKernelPKiiPiiiiS1_S1_)
        .other          _Z26filterClustersBySizeKernelPKiiPiiiiS1_S1_,@"STO_CUDA_ENTRY STV_DEFAULT"
_Z26filterClustersBySizeKernelPKiiPiiiiS1_S1_:
.text._Z26filterClustersBySizeKernelPKiiPiiiiS1_S1_:
[----:B------:R-:W-:Y:S01]  /*0000*/  LDC R1, c[0x0][0x37c] ;  /* 0x0000df00ff017b82 */ /* 0x000fe20000000800 */
[----:B------:R-:W0:Y:S07]  /*0010*/  S2R R3, SR_TID.X ;  /* 0x0000000000037919 */ /* 0x000e2e0000002100 */
[----:B------:R-:W0:Y:S01]  /*0020*/  S2UR UR4, SR_CTAID.X ;  /* 0x00000000000479c3 */ /* 0x000e220000002500 */
[----:B------:R-:W1:Y:S01]  /*0030*/  LDCU UR6, c[0x0][0x388] ;  /* 0x00007100ff0677ac */ /* 0x000e620008000800 */
[----:B------:R-:W-:Y:S06]  /*0040*/  BSSY.RECONVERGENT B0, `(.L_x_15) ;  /* 0x0000026000007945 */ /* 0x000fec0003800200 */
[----:B------:R-:W0:Y:S02]  /*0050*/  LDC R0, c[0x0][0x360] ;  /* 0x0000d800ff007b82 */ /* 0x000e240000000800 */
[----:B0-----:R-:W-:Y:S01]  /*0060*/  IMAD R0, R0, UR4, R3 ;  /* 0x0000000400007c24 */ /* 0x001fe2000f8e0203 */
[----:B------:R-:W0:Y:S04]  /*0070*/  LDCU.64 UR4, c[0x0][0x358] ;  /* 0x00006b00ff0477ac */ /* 0x000e280008000a00 */
[----:B------:R-:W-:-:S13]  /*0080*/  ISETP.NE.AND P0, PT, R0, RZ, PT ;  /* 0x000000ff0000720c */ /* 0x000fda0003f05270 */
[----:B------:R-:W0:Y:S02]  /*0090*/  @!P0 LDC.64 R2, c[0x0][0x3b0] ;  /* 0x0000ec00ff028b82 */ /* 0x000e240000000a00 */
[----:B0-----:R0:W-:Y:S06]  /*00a0*/  @!P0 STG.E desc[UR4][R2.64], RZ ;  /* 0x000000ff02008986 */ /* 0x0011ec000c101904 */
[----:B------:R-:W-:Y:S01]  /*00b0*/  BAR.SYNC.DEFER_BLOCKING 0x0 ;  /* 0x0000000000007b1d */ /* 0x000fe20000010000 */
[----:B-1----:R-:W-:-:S13]  /*00c0*/  ISETP.GE.AND P0, PT, R0, UR6, PT ;  /* 0x0000000600007c0c */ /* 0x002fda000bf06270 */
[----:B0-----:R-:W-:Y:S05]  /*00d0*/  @P0 BRA `(.L_x_16) ;  /* 0x0000000000700947 */ /* 0x001fea0003800000 */
[----:B------:R-:W0:Y:S01]  /*00e0*/  LDC.64 R2, c[0x0][0x380] ;  /* 0x0000e000ff027b82 */ /* 0x000e220000000a00 */
[----:B------:R-:W1:Y:S01]  /*00f0*/  LDCU UR6, c[0x0][0x3a0] ;  /* 0x00007400ff0677ac */ /* 0x000e620008000800 */
[----:B------:R-:W2:Y:S01]  /*0100*/  LDCU UR7, c[0x0][0x39c] ;  /* 0x00007380ff0777ac */ /* 0x000ea20008000800 */
[----:B0-----:R-:W-:-:S06]  /*0110*/  IMAD.WIDE R2, R0, 0x4, R2 ;  /* 0x0000000400027825 */ /* 0x001fcc00078e0202 */
[----:B------:R-:W1:Y:S02]  /*0120*/  LDG.E R2, desc[UR4][R2.64] ;  /* 0x0000000402027981 */ /* 0x000e64000c1e1900 */
[----:B-1----:R-:W-:-:S04]  /*0130*/  ISETP.GT.AND P0, PT, R2, UR6, PT ;  /* 0x0000000602007c0c */ /* 0x002fc8000bf04270 */
[----:B--2---:R-:W-:-:S13]  /*0140*/  ISETP.LT.OR P0, PT, R2, UR7, P0 ;  /* 0x0000000702007c0c */ /* 0x004fda0008701670 */
[----:B------:R-:W-:Y:S05]  /*0150*/  @P0 BRA `(.L_x_17) ;  /* 0x0000000000400947 */ /* 0x000fea0003800000 */
[----:B------:R-:W0:Y:S01]  /*0160*/  S2R R3, SR_LANEID ;  /* 0x0000000000037919 */ /* 0x000e220000000000 */
[----:B------:R-:W-:Y:S01]  /*0170*/  VOTEU.ANY UR6, UPT, PT ;  /* 0x0000000000067886 */ /* 0x000fe200038e0100 */
[----:B------:R-:W1:Y:S01]  /*0180*/  LDC.64 R4, c[0x0][0x3b0] ;  /* 0x0000ec00ff047b82 */ /* 0x000e620000000a00 */
[----:B------:R-:W0:Y:S08]  /*0190*/  FLO.U32 R6, UR6 ;  /* 0x0000000600067d00 */ /* 0x000e3000080e0000 */
[----:B------:R-:W1:Y:S01]  /*01a0*/  POPC R9, UR6 ;  /* 0x0000000600097d09 */ /* 0x000e620008000000 */
[----:B0-----:R-:W-:Y:S01]  /*01b0*/  ISETP.EQ.U32.AND P0, PT, R6, R3, PT ;  /* 0x000000030600720c */ /* 0x001fe20003f02070 */
[----:B------:R-:W0:Y:S01]  /*01c0*/  S2R R8, SR_LTMASK ;  /* 0x0000000000087919 */ /* 0x000e220000003900 */
[----:B------:R-:W2:Y:S11]  /*01d0*/  LDC.64 R2, c[0x0][0x3a8] ;  /* 0x0000ea00ff027b82 */ /* 0x000eb60000000a00 */
[----:B-1----:R-:W3:Y:S01]  /*01e0*/  @P0 ATOMG.E.ADD.STRONG.GPU PT, R5, desc[UR4][R4.64], R9 ;  /* 0x80000009040509a8 */ /* 0x002ee200081ef104 */
[----:B--2---:R-:W-:Y:S01]  /*01f0*/  IMAD.WIDE R2, R0, 0x4, R2 ;  /* 0x0000000400027825 */ /* 0x004fe200078e0202 */
[----:B0-----:R-:W-:-:S06]  /*0200*/  LOP3.LUT R8, R8, UR6, RZ, 0xc0, !PT ;  /* 0x0000000608087c12 */ /* 0x001fcc000f8ec0ff */
[----:B------:R-:W0:Y:S01]  /*0210*/  POPC R8, R8 ;  /* 0x0000000800087309 */ /* 0x000e220000000000 */
[----:B---3--:R-:W0:Y:S02]  /*0220*/  SHFL.IDX PT, R7, R5, R6, 0x1f ;  /* 0x00001f0605077589 */ /* 0x008e2400000e0000 */
[----:B0-----:R-:W-:-:S05]  /*0230*/  IMAD.IADD R7, R7, 0x1, R8 ;  /* 0x0000000107077824 */ /* 0x001fca00078e0208 */
[----:B------:R0:W-:Y:S01]  /*0240*/  STG.E desc[UR4][R2.64], R7 ;  /* 0x0000000702007986 */ /* 0x0001e2000c101904 */
[----:B------:R-:W-:Y:S05]  /*0250*/  BRA `(.L_x_16) ;  /* 0x0000000000107947 */ /* 0x000fea0003800000 */
.L_x_17:
[----:B------:R-:W0:Y:S01]  /*0260*/  LDC.64 R2, c[0x0][0x3a8] ;  /* 0x0000ea00ff027b82 */ /* 0x000e220000000a00 */
[----:B------:R-:W-:Y:S02]  /*0270*/  IMAD.MOV.U32 R5, RZ, RZ, -0x1 ;  /* 0xffffffffff057424 */ /* 0x000fe400078e00ff */
[----:B0-----:R-:W-:-:S05]  /*0280*/  IMAD.WIDE R2, R0, 0x4, R2 ;  /* 0x0000000400027825 */ /* 0x001fca00078e0202 */
[----:B------:R1:W-:Y:S02]  /*0290*/  STG.E desc[UR4][R2.64], R5 ;  /* 0x0000000502007986 */ /* 0x0003e4000c101904 */
.L_x_16:
[----:B------:R-:W-:Y:S05]  /*02a0*/  BSYNC.RECONVERGENT B0 ;  /* 0x0000000000007941 */ /* 0x000fea0003800200 */
.L_x_15:
[----:B------:R-:W2:Y:S01]  /*02b0*/  LDCU UR6, c[0x0][0x398] ;  /* 0x00007300ff0677ac */ /* 0x000ea20008000800 */
[----:B------:R-:W-:Y:S01]  /*02c0*/  BAR.SYNC.DEFER_BLOCKING 0x0 ;  /* 0x0000000000007b1d */ /* 0x000fe20000010000 */
[----:B--2---:R-:W-:-:S13]  /*02d0*/  ISETP.GE.AND P0, PT, R0, UR6, PT ;  /* 0x0000000600007c0c */ /* 0x004fda000bf06270 */
[----:B------:R-:W-:Y:S05]  /*02e0*/  @P0 EXIT ;  /* 0x000000000000094d */ /* 0x000fea0003800000 */
[----:B01----:R-:W0:Y:S02]  /*02f0*/  LDC.64 R2, c[0x0][0x390] ;  /* 0x0000e400ff027b82 */ /* 0x003e240000000a00 */
[----:B0-----:R-:W-:-:S05]  /*0300*/  IMAD.WIDE R2, R0, 0x4, R2 ;  /* 0x0000000400027825 */ /* 0x001fca00078e0202 */
[----:B------:R-:W2:Y:S02]  /*0310*/  LDG.E R7, desc[UR4][R2.64] ;  /* 0x0000000402077981 */ /* 0x000ea4000c1e1900 */
[----:B--2---:R-:W-:-:S13]  /*0320*/  ISETP.GE.AND P0, PT, R7, RZ, PT ;  /* 0x000000ff0700720c */ /* 0x004fda0003f06270 */
[----:B------:R-:W-:Y:S05]  /*0330*/  @!P0 EXIT ;  /* 0x000000000000894d */ /* 0x000fea0003800000 */
[----:B------:R-:W0:Y:S02]  /*0340*/  LDC.64 R4, c[0x0][0x3a8] ;  /* 0x0000ea00ff047b82 */ /* 0x000e240000000a00 */
[----:B0-----:R-:W-:-:S06]  /*0350*/  IMAD.WIDE.U32 R4, R7, 0x4, R4 ;  /* 0x0000000407047825 */ /* 0x001fcc00078e0004 */
[----:B------:R-:W2:Y:S04]  /*0360*/  LDG.E R5, desc[UR4][R4.64] ;  /* 0x0000000404057981 */ /* 0x000ea8000c1e1900 */
[----:B--2---:R-:W-:Y:S01]  /*0370*/  STG.E desc[UR4][R2.64], R5 ;  /* 0x0000000502007986 */ /* 0x004fe2000c101904 */
[----:B------:R-:W-:Y:S05]  /*0380*/  EXIT ;  /* 0x000000000000794d */ /* 0x000fea0003800000 */
.L_x_18:
        /* <DEDUP_REMOVED lines=15> */
.L_x_141:


//--------------------- .text._Z23countClusterSizesKernelPKiiPii --------------------------
	.section	.text._Z23countClusterSizesKernelPKiiPii,"ax",@progbits
	.align	128
        .global         _Z23countClusterSizesKernelPKiiPii
        .type           _Z23countClusterSizesKernelPKiiPii,@function
        .size           _Z23countClusterSizesKernelPKiiPii,(.L_x_142 - _Z23countClusterSizesKernelPKiiPii)
        .other          _Z23countClusterSizesKernelPKiiPii,@"STO_CUDA_ENTRY STV_DEFAULT"
_Z23countClusterSizesKernelPKiiPii:
.text._Z23countClusterSizesKernelPKiiPii:
[----:B------:R-:W-:Y:S01]  /*0000*/  LDC R1, c[0x0][0x37c] ;  /* 0x0000df00ff017b82 */ /* 0x000fe20000000800 */
[----:B------:R-:W0:Y:S07]  /*0010*/  S2R R0, SR_TID.X ;  /* 0x0000000000007919 */ /* 0x000e2e0000002100 */
[----:B------:R-:W0:Y:S01]  /*0020*/  S2UR UR4, SR_CTAID.X ;  /* 0x00000000000479c3 */ /* 0x000e220000002500 */
[----:B------:R-:W1:Y:S07]  /*0030*/  LDCU UR5, c[0x0][0x388] ;  /* 0x00007100ff0577ac */ /* 0x000e6e0008000800 */
[----:B------:R-:W0:Y:S02]  /*0040*/  LDC R5, c[0x0][0x360] ;  /* 0x0000d800ff057b82 */ /* 0x000e240000000800 */
[----:B0-----:R-:W-:-:S05]  /*0050*/  IMAD R5, R5, UR4, R0 ;  /* 0x0000000405057c24 */ /* 0x001fca000f8e0200 */
[----:B-1----:R-:W-:-:S13]  /*0060*/  ISETP.GE.AND P0, PT, R5, UR5, PT ;  /* 0x0000000505007c0c */ /* 0x002fda000bf06270 */
[----:B------:R-:W-:Y:S05]  /*0070*/  @P0 EXIT ;  /* 0x000000000000094d */ /* 0x000fea0003800000 */
[----:B------:R-:W0:Y:S01]  /*0080*/  LDC.64 R2, c[0x0][0x380] ;  /* 0x0000e000ff027b82 */ /* 0x000e220000000a00 */
[----:B------:R-:W1:Y:S01]  /*0090*/  LDCU.64 UR4, c[0x0][0x358] ;  /* 0x00006b00ff0477ac */ /* 0x000e620008000a00 */
[----:B------:R-:W2:Y:S01]  /*00a0*/  LDCU UR6, c[0x0][0x398] ;  /* 0x00007300ff0677ac */ /* 0x000ea20008000800 */
[----:B0-----:R-:W-:-:S05]  /*00b0*/  IMAD.WIDE R2, R5, 0x4, R2 ;  /* 0x0000000405027825 */ /* 0x001fca00078e0202 */
[----:B-1----:R-:W2:Y:S02]  /*00c0*/  LDG.E R5, desc[UR4][R2.64] ;  /* 0x0000000402057981 */ /* 0x002ea4000c1e1900 */
[----:B--2---:R-:W-:-:S04]  /*00d0*/  ISETP.GE.AND P0, PT, R5, UR6, PT ;  /* 0x0000000605007c0c */ /* 0x004fc8000bf06270 */
[----:B------:R-:W-:-:S13]  /*00e0*/  ISETP.LT.OR P0, PT, R5, RZ, P0 ;  /* 0x000000ff0500720c */ /* 0x000fda0000701670 */
[----:B------:R-:W-:Y:S05]  /*00f0*/  @P0 EXIT ;  /* 0x000000000000094d */ /* 0x000fea0003800000 */
[----:B------:R-:W0:Y:S01]  /*0100*/  LDC.64 R2, c[0x0][0x390] ;  /* 0x0000e400ff027b82 */ /* 0x000e220000000a00 */
[----:B------:R-:W-:Y:S02]  /*0110*/  HFMA2 R7, -RZ, RZ, 0, 5.9604644775390625e-08 ;  /* 0x00000001ff077431 */ /* 0x000fe400000001ff */
[----:B0-----:R-:W-:-:S05]  /*0120*/  IMAD.WIDE.U32 R2, R5, 0x4, R2 ;  /* 0x0000000405027825 */ /* 0x001fca00078e0002 */
[----:B------:R-:W-:Y:S01]  /*0130*/  REDG.E.ADD.STRONG.GPU desc[UR4][R2.64], R7 ;  /* 0x000000070200798e */ /* 0x000fe2000c12e104 */
[----:B------:R-:W-:Y:S05]  /*0140*/  EXIT ;  /* 0x000000000000794d */ /* 0x000fea0003800000 */
.L_x_19:
        /* <DEDUP_REMOVED lines=11> */
.L_x_142:


//--------------------- .text._Z25compressLabelsPass2KernelPKiS0_iPi --------------------------
	.section	.text._Z25compressLabelsPass2KernelPKiS0_iPi,"ax",@progbits
	.align	128
        .global         _Z25compressLabelsPass2KernelPKiS0_iPi
        .type           _Z25compressLabelsPass2KernelPKiS0_iPi,@function
        .size           _Z25compressLabelsPass2KernelPKiS0_iPi,(.L_x_143 - _Z25compressLabelsPass2KernelPKiS0_iPi)
        .other          _Z25compressLabelsPass2KernelPKiS0_iPi,@"STO_CUDA_ENTRY STV_DEFAULT"
_Z25compressLabelsPass2KernelPKiS0_iPi:
.text._Z25compressLabelsPass2KernelPKiS0_iPi:
        /* <DEDUP_REMOVED lines=9> */
[----:B------:R-:W1:Y:S07]  /*0090*/  LDCU.64 UR4, c[0x0][0x358] ;  /* 0x00006b00ff0477ac */ /* 0x000e6e0008000a00 */
[----:B------:R-:W2:Y:S01]  /*00a0*/  LDC.64 R4, c[0x0][0x388] ;  /* 0x0000e200ff047b82 */ /* 0x000ea20000000a00 */
[----:B0-----:R-:W-:-:S06]  /*00b0*/  IMAD.WIDE R2, R9, 0x4, R2 ;  /* 0x0000000409027825 */ /* 0x001fcc00078e0202 */
[----:B-1----:R-:W2:Y:S02]  /*00c0*/  LDG.E R3, desc[UR4][R2.64] ;  /* 0x0000000402037981 */ /* 0x002ea4000c1e1900 */
[----:B--2---:R-:W-:-:S06]  /*00d0*/  IMAD.WIDE R4, R3, 0x4, R4 ;  /* 0x0000000403047825 */ /* 0x004fcc00078e0204 */
[----:B------:R-:W2:Y:S02]  /*00e0*/  LDG.E R5, desc[UR4][R4.64] ;  /* 0x0000000404057981 */ /* 0x000ea4000c1e1900 */
[----:B--2---:R-:W-:-:S13]  /*00f0*/  ISETP.GE.AND P0, PT, R5, RZ, PT ;  /* 0x000000ff0500720c */ /* 0x004fda0003f06270 */
[----:B------:R-:W0:Y:S02]  /*0100*/  @P0 LDC.64 R6, c[0x0][0x398] ;  /* 0x0000e600ff060b82 */ /* 0x000e240000000a00 */
[----:B0-----:R-:W-:-:S05]  /*0110*/  @P0 IMAD.WIDE R6, R9, 0x4, R6 ;  /* 0x0000000409060825 */ /* 0x001fca00078e0206 */
[----:B------:R0:W-:Y:S01]  /*0120*/  @P0 STG.E desc[UR4][R6.64], R5 ;  /* 0x0000000506000986 */ /* 0x0001e2000c101904 */
[----:B------:R-:W-:Y:S05]  /*0130*/  @P0 EXIT ;  /* 0x000000000000094d */ /* 0x000fea0003800000 */
[----:B------:R-:W1:Y:S01]  /*0140*/  LDC.64 R2, c[0x0][0x398] ;  /* 0x0000e600ff027b82 */ /* 0x000e620000000a00 */
[----:B0-----:R-:W-:Y:S01]  /*0150*/  MOV R5, 0xffffffff ;  /* 0xffffffff00057802 */ /* 0x001fe20000000f00 */
[----:B-1----:R-:W-:-:S05]  /*0160*/  IMAD.WIDE R2, R9, 0x4, R2 ;  /* 0x0000000409027825 */ /* 0x002fca00078e0202 */
[----:B------:R-:W-:Y:S01]  /*0170*/  STG.E desc[UR4][R2.64], R5 ;  /* 0x0000000502007986 */ /* 0x000fe2000c101904 */
[----:B------:R-:W-:Y:S05]  /*0180*/  EXIT ;  /* 0x000000000000794d */ /* 0x000fea0003800000 */
.L_x_20:
        /* <DEDUP_REMOVED lines=15> */
.L_x_143:


//--------------------- .text._Z25compressLabelsPass1KernelPKiiPiS1_ --------------------------
	.section	.text._Z25compressLabelsPass1KernelPKiiPiS1_,"ax",@progbits
	.align	128
        .global         _Z25compressLabelsPass1KernelPKiiPiS1_
        .type           _Z25compressLabelsPass1KernelPKiiPiS1_,@function
        .size           _Z25compressLabelsPass1KernelPKiiPiS1_,(.L_x_144 - _Z25compressLabelsPass1KernelPKiiPiS1_)
        .other          _Z25compressLabelsPass1KernelPKiiPiS1_,@"STO_CUDA_ENTRY STV_DEFAULT"
_Z25compressLabelsPass1KernelPKiiPiS1_:
.text._Z25compressLabelsPass1KernelPKiiPiS1_:
[----:B------:R-:W-:Y:S01]  /*0000*/  LDC R1, c[0x0][0x37c] ;  /* 0x0000df00ff017b82 */ /* 0x000fe20000000800 */
[----:B------:R-:W0:Y:S07]  /*0010*/  S2R R0, SR_TID.X ;  /* 0x0000000000007919 */ /* 0x000e2e0000002100 */
[----:B------:R-:W0:Y:S01]  /*0020*/  S2UR UR4, SR_CTAID.X ;  /* 0x00000000000479c3 */ /* 0x000e220000002500 */
[----:B------:R-:W1:Y:S07]  /*0030*/  LDCU UR6, c[0x0][0x388] ;  /* 0x00007100ff0677ac */ /* 0x000e6e0008000800 */
[----:B------:R-:W0:Y:S02]  /*0040*/  LDC R7, c[0x0][0x360] ;  /* 0x0000d800ff077b82 */ /* 0x000e240000000800 */
[----:B0-----:R-:W-:Y:S01]  /*0050*/  IMAD R7, R7, UR4, R0 ;  /* 0x0000000407077c24 */ /* 0x001fe2000f8e0200 */
[----:B------:R-:W0:Y:S04]  /*0060*/  LDCU.64 UR4, c[0x0][0x358] ;  /* 0x00006b00ff0477ac */ /* 0x000e280008000a00 */
[----:B------:R-:W-:-:S02]  /*0070*/  ISETP.NE.AND P0, PT, R7, RZ, PT ;  /* 0x000000ff0700720c */ /* 0x000fc40003f05270 */
[----:B-1----:R-:W-:-:S11]  /*0080*/  ISETP.GE.AND P1, PT, R7, UR6, PT ;  /* 0x0000000607007c0c */ /* 0x002fd6000bf26270 */
[----:B------:R-:W0:Y:S02]  /*0090*/  @!P0 LDC.64 R2, c[0x0][0x398] ;  /* 0x0000e600ff028b82 */ /* 0x000e240000000a00 */
[----:B0-----:R0:W-:Y:S06]  /*00a0*/  @!P0 STG.E desc[UR4][R2.64], RZ ;  /* 0x000000ff02008986 */ /* 0x0011ec000c101904 */
[----:B------:R-:W-:Y:S06]  /*00b0*/  BAR.SYNC.DEFER_BLOCKING 0x0 ;  /* 0x0000000000007b1d */ /* 0x000fec0000010000 */
[----:B------:R-:W-:Y:S05]  /*00c0*/  @P1 EXIT ;  /* 0x000000000000194d */ /* 0x000fea0003800000 */
[----:B0-----:R-:W0:Y:S02]  /*00d0*/  LDC.64 R2, c[0x0][0x380] ;  /* 0x0000e000ff027b82 */ /* 0x001e240000000a00 */
[----:B0-----:R-:W-:-:S06]  /*00e0*/  IMAD.WIDE R2, R7, 0x4, R2 ;  /* 0x0000000407027825 */ /* 0x001fcc00078e0202 */
[----:B------:R-:W2:Y:S02]  /*00f0*/  LDG.E R2, desc[UR4][R2.64] ;  /* 0x0000000402027981 */ /* 0x000ea4000c1e1900 */
[----:B--2---:R-:W-:-:S13]  /*0100*/  ISETP.NE.AND P0, PT, R2, R7, PT ;  /* 0x000000070200720c */ /* 0x004fda0003f05270 */
        /* <DEDUP_REMOVED lines=11> */
[----:B0-----:R-:W-:-:S04]  /*01c0*/  LOP3.LUT R6, R6, UR6, RZ, 0xc0, !PT ;  /* 0x0000000606067c12 */ /* 0x001fc8000f8ec0ff */
[----:B------:R-:W0:Y:S01]  /*01d0*/  POPC R11, R6 ;  /* 0x00000006000b7309 */ /* 0x000e220000000000 */
[----:B---3--:R-:W0:Y:S02]  /*01e0*/  SHFL.IDX PT, R0, R5, R0, 0x1f ;  /* 0x00001f0005007589 */ /* 0x008e2400000e0000 */
[----:B0-----:R-:W-:-:S05]  /*01f0*/  IMAD.IADD R7, R0, 0x1, R11 ;  /* 0x0000000100077824 */ /* 0x001fca00078e020b */
[----:B------:R-:W-:Y:S01]  /*0200*/  STG.E desc[UR4][R2.64], R7 ;  /* 0x0000000702007986 */ /* 0x000fe2000c101904 */
[----:B------:R-:W-:Y:S05]  /*0210*/  EXIT ;  /* 0x000000000000794d */ /* 0x000fea0003800000 */
.L_x_21:
[----:B------:R-:W0:Y:S01]  /*0220*/  LDC.64 R2, c[0x0][0x390] ;  /* 0x0000e400ff027b82 */ /* 0x000e220000000a00 */
[----:B------:R-:W-:Y:S01]  /*0230*/  MOV R5, 0xffffffff ;  /* 0xffffffff00057802 */ /* 0x000fe20000000f00 */
[----:B0-----:R-:W-:-:S05]  /*0240*/  IMAD.WIDE R2, R7, 0x4, R2 ;  /* 0x0000000407027825 */ /* 0x001fca00078e0202 */
[----:B------:R-:W-:Y:S01]  /*0250*/  STG.E desc[UR4][R2.64], R5 ;  /* 0x0000000502007986 */ /* 0x000fe2000c101904 */
[----:B------:R-:W-:Y:S05]  /*0260*/  EXIT ;  /* 0x000000000000794d */ /* 0x000fea0003800000 */
.L_x_22:
        /* <DEDUP_REMOVED lines=9> */
.L_x_144:


//--------------------- .text._Z20compressLabelsKernelPiiS_S_S_ii --------------------------
	.section	.text._Z20compressLabelsKernelPiiS_S_S_ii,"ax",@progbits
	.align	128
        .global         _Z20compressLabelsKernelPiiS_S_S_ii
        .type           _Z20compressLabelsKernelPiiS_S_S_ii,@function
        .size           _Z20compressLabelsKernelPiiS_S_S_ii,(.L_x_145 - _Z20compressLabelsKernelPiiS_S_S_ii)
        .other          _Z20compressLabelsKernelPiiS_S_S_ii,@"STO_CUDA_ENTRY STV_DEFAULT"
_Z20compressLabelsKernelPiiS_S_S_ii:
.text._Z20compressLabelsKernelPiiS_S_S_ii:
[----:B------:R-:W-:Y:S01]  /*0000*/  LDC R1, c[0x0][0x37c] ;  /* 0x0000df00ff017b82 */ /* 0x000fe20000000800 */
[----:B------:R-:W0:Y:S07]  /*0010*/  S2R R0, SR_TID.X ;  /* 0x0000000000007919 */ /* 0x000e2e0000002100 */
[----:B------:R-:W0:Y:S01]  /*0020*/  S2UR UR4, SR_CTAID.X ;  /* 0x00000000000479c3 */ /* 0x000e220000002500 */
[----:B------:R-:W1:Y:S01]  /*0030*/  LDCU UR6, c[0x0][0x388] ;  /* 0x00007100ff0677ac */ /* 0x000e620008000800 */
[----:B------:R-:W-:Y:S06]  /*0040*/  BSSY.RECONVERGENT B0, `(.L_x_23) ;  /* 0x0000021000007945 */ /* 0x000fec0003800200 */
[----:B------:R-:W0:Y:S08]  /*0050*/  LDC R9, c[0x0][0x360] ;  /* 0x0000d800ff097b82 */ /* 0x000e300000000800 */
[----:B------:R-:W2:Y:S01]  /*0060*/  LDC.64 R6, c[0x0][0x380] ;  /* 0x0000e000ff067b82 */ /* 0x000ea20000000a00 */
[----:B0-----:R-:W-:Y:S01]  /*0070*/  IMAD R9, R9, UR4, R0 ;  /* 0x0000000409097c24 */ /* 0x001fe2000f8e0200 */
[----:B------:R-:W0:Y:S04]  /*0080*/  LDCU.64 UR4, c[0x0][0x358] ;  /* 0x00006b00ff0477ac */ /* 0x000e280008000a00 */
[C---:B-1----:R-:W-:Y:S01]  /*0090*/  ISETP.GE.AND P0, PT, R9.reuse, UR6, PT ;  /* 0x0000000609007c0c */ /* 0x042fe2000bf06270 */
[----:B--2---:R-:W-:-:S12]  /*00a0*/  IMAD.WIDE R2, R9, 0x4, R6 ;  /* 0x0000000409027825 */ /* 0x004fd800078e0206 */
[----:B------:R-:W-:Y:S05]  /*00b0*/  @P0 BRA `(.L_x_24) ;  /* 0x0000000000640947 */ /* 0x000fea0003800000 */
[----:B0-----:R-:W2:Y:S01]  /*00c0*/  LDG.E R0, desc[UR4][R2.64] ;  /* 0x0000000402007981 */ /* 0x001ea2000c1e1900 */
[----:B------:R-:W-:Y:S01]  /*00d0*/  BSSY.RECONVERGENT B1, `(.L_x_25) ;  /* 0x000000c000017945 */ /* 0x000fe20003800200 */
[----:B------:R-:W-:Y:S01]  /*00e0*/  IMAD.MOV.U32 R11, RZ, RZ, R9 ;  /* 0x000000ffff0b7224 */ /* 0x000fe200078e0009 */
[----:B--2---:R-:W-:-:S13]  /*00f0*/  ISETP.NE.AND P1, PT, R0, R9, PT ;  /* 0x000000090000720c */ /* 0x004fda0003f25270 */
[----:B------:R-:W-:Y:S05]  /*0100*/  @!P1 BRA `(.L_x_26) ;  /* 0x0000000000209947 */ /* 0x000fea0003800000 */
[----:B------:R-:W-:Y:S01]  /*0110*/  BSSY.RECONVERGENT B2, `(.L_x_26) ;  /* 0x0000007000027945 */ /* 0x000fe20003800200 */
.L_x_27:
[----:B------:R-:W-:-:S06]  /*0120*/  IMAD.WIDE R4, R0, 0x4, R6 ;  /* 0x0000000400047825 */ /* 0x000fcc00078e0206 */
[----:B------:R-:W2:Y:S01]  /*0130*/  LDG.E R5, desc[UR4][R4.64] ;  /* 0x0000000404057981 */ /* 0x000ea2000c1e1900 */
[----:B------:R-:W-:Y:S01]  /*0140*/  IMAD.MOV.U32 R11, RZ, RZ, R0 ;  /* 0x000000ffff0b7224 */ /* 0x000fe200078e0000 */
[----:B--2---:R-:W-:Y:S02]  /*0150*/  ISETP.NE.AND P1, PT, R5, R0, PT ;  /* 0x000000000500720c */ /* 0x004fe40003f25270 */
[----:B------:R-:W-:-:S11]  /*0160*/  MOV R0, R5 ;  /* 0x0000000500007202 */ /* 0x000fd60000000f00 */
[----:B------:R-:W-:Y:S05]  /*0170*/  @P1 BRA `(.L_x_27) ;  /* 0xfffffffc00e81947 */ /* 0x000fea000383ffff */
[----:B------:R-:W-:Y:S05]  /*0180*/  BSYNC.RECONVERGENT B2 ;  /* 0x0000000000027941 */ /* 0x000fea0003800200 */
.L_x_26:
[----:B------:R-:W-:Y:S05]  /*0190*/  BSYNC.RECONVERGENT B1 ;  /* 0x0000000000017941 */ /* 0x000fea0003800200 */
.L_x_25:
[----:B------:R-:W-:Y:S01]  /*01a0*/  ISETP.NE.AND P1, PT, R9, R11, PT ;  /* 0x0000000b0900720c */ /* 0x000fe20003f25270 */
[----:B------:R-:W-:-:S12]  /*01b0*/  BSSY.RECONVERGENT B1, `(.L_x_28) ;  /* 0x0000008000017945 */ /* 0x000fd80003800200 */
[----:B------:R-:W-:Y:S05]  /*01c0*/  @!P1 BRA `(.L_x_29) ;  /* 0x0000000000189947 */ /* 0x000fea0003800000 */
[----:B------:R-:W-:-:S07]  /*01d0*/  IMAD.MOV.U32 R0, RZ, RZ, R9 ;  /* 0x000000ffff007224 */ /* 0x000fce00078e0009 */
.L_x_30:
[----:B------:R-:W-:-:S05]  /*01e0*/  IMAD.WIDE R4, R0, 0x4, R6 ;  /* 0x0000000400047825 */ /* 0x000fca00078e0206 */
[----:B------:R-:W2:Y:S04]  /*01f0*/  LDG.E R0, desc[UR4][R4.64] ;  /* 0x0000000404007981 */ /* 0x000ea8000c1e1900 */
[----:B------:R0:W-:Y:S01]  /*0200*/  STG.E desc[UR4][R4.64], R11 ;  /* 0x0000000b04007986 */ /* 0x0001e2000c101904 */
[----:B--2---:R-:W-:-:S13]  /*0210*/  ISETP.NE.AND P1, PT, R0, R11, PT ;  /* 0x0000000b0000720c */ /* 0x004fda0003f25270 */
[----:B0-----:R-:W-:Y:S05]  /*0220*/  @P1 BRA `(.L_x_30) ;  /* 0xfffffffc00ec1947 */ /* 0x001fea000383ffff */
.L_x_29:
[----:B------:R-:W-:Y:S05]  /*0230*/  BSYNC.RECONVERGENT B1 ;  /* 0x0000000000017941 */ /* 0x000fea0003800200 */
.L_x_28:
[----:B------:R1:W-:Y:S02]  /*0240*/  STG.E desc[UR4][R2.64], R11 ;  /* 0x0000000b02007986 */ /* 0x0003e4000c101904 */
.L_x_24:
[----:B0-----:R-:W-:Y:S05]  /*0250*/  BSYNC.RECONVERGENT B0 ;  /* 0x0000000000007941 */ /* 0x001fea0003800200 */
.L_x_23:
[----:B------:R-:W-:Y:S01]  /*0260*/  BAR.SYNC.DEFER_BLOCKING 0x0 ;  /* 0x0000000000007b1d */ /* 0x000fe20000010000 */
[----:B------:R-:W-:-:S05]  /*0270*/  ISETP.NE.AND P1, PT, R9, RZ, PT ;  /* 0x000000ff0900720c */ /* 0x000fca0003f25270 */
[----:B------:R-:W-:Y:S08]  /*0280*/  BSSY.RECONVERGENT B0, `(.L_x_31) ;  /* 0x0000017000007945 */ /* 0x000ff00003800200 */
[----:B------:R-:W0:Y:S02]  /*0290*/  @!P1 LDC.64 R4, c[0x0][0x3a0] ;  /* 0x0000e800ff049b82 */ /* 0x000e240000000a00 */
[----:B0-----:R0:W-:Y:S06]  /*02a0*/  @!P1 STG.E desc[UR4][R4.64], RZ ;  /* 0x000000ff04009986 */ /* 0x0011ec000c101904 */
[----:B------:R-:W-:Y:S06]  /*02b0*/  BAR.SYNC.DEFER_BLOCKING 0x0 ;  /* 0x0000000000007b1d */ /* 0x000fec0000010000 */
[----:B------:R-:W-:Y:S05]  /*02c0*/  @P0 BRA `(.L_x_32) ;  /* 0x0000000000480947 */ /* 0x000fea0003800000 */
[----:B-1----:R-:W2:Y:S02]  /*02d0*/  LDG.E R2, desc[UR4][R2.64] ;  /* 0x0000000402027981 */ /* 0x002ea4000c1e1900 */
[----:B--2---:R-:W-:-:S13]  /*02e0*/  ISETP.NE.AND P0, PT, R2, R9, PT ;  /* 0x000000090200720c */ /* 0x004fda0003f05270 */
[----:B------:R-:W-:Y:S05]  /*02f0*/  @P0 BRA `(.L_x_32) ;  /* 0x00000000003c0947 */ /* 0x000fea0003800000 */
[----:B------:R-:W1:Y:S01]  /*0300*/  S2R R3, SR_LANEID ;  /* 0x0000000000037919 */ /* 0x000e620000000000 */
[----:B------:R-:W-:Y:S01]  /*0310*/  VOTEU.ANY UR6, UPT, PT ;  /* 0x0000000000067886 */ /* 0x000fe200038e0100 */
[----:B0-----:R-:W0:Y:S01]  /*0320*/  LDC.64 R4, c[0x0][0x3a0] ;  /* 0x0000e800ff047b82 */ /* 0x001e220000000a00 */
[----:B------:R-:W1:Y:S08]  /*0330*/  FLO.U32 R0, UR6 ;  /* 0x0000000600007d00 */ /* 0x000e7000080e0000 */
[----:B------:R-:W0:Y:S01]  /*0340*/  POPC R9, UR6 ;  /* 0x0000000600097d09 */ /* 0x000e220008000000 */
[----:B-1----:R-:W-:Y:S01]  /*0350*/  ISETP.EQ.U32.AND P0, PT, R0, R3, PT ;  /* 0x000000030000720c */ /* 0x002fe20003f02070 */
[----:B------:R-:W1:Y:S01]  /*0360*/  S2R R6, SR_LTMASK ;  /* 0x0000000000067919 */ /* 0x000e620000003900 */
[----:B------:R-:W2:Y:S11]  /*0370*/  LDC.64 R2, c[0x0][0x398] ;  /* 0x0000e600ff027b82 */ /* 0x000eb60000000a00 */
[----:B0-----:R-:W3:Y:S01]  /*0380*/  @P0 ATOMG.E.ADD.STRONG.GPU PT, R5, desc[UR4][R4.64], R9 ;  /* 0x80000009040509a8 */ /* 0x001ee200081ef104 */
[----:B-1----:R-:W-:-:S06]  /*0390*/  LOP3.LUT R6, R6, UR6, RZ, 0xc0, !PT ;  /* 0x0000000606067c12 */ /* 0x002fcc000f8ec0ff */
[----:B------:R-:W0:Y:S01]  /*03a0*/  POPC R6, R6 ;  /* 0x0000000600067309 */ /* 0x000e220000000000 */
[----:B---3--:R-:W0:Y:S02]  /*03b0*/  SHFL.IDX PT, R7, R5, R0, 0x1f ;  /* 0x00001f0005077589 */ /* 0x008e2400000e0000 */
[----:B0-----:R-:W-:-:S05]  /*03c0*/  IADD3 R7, PT, PT, R7, R6, RZ ;  /* 0x0000000607077210 */ /* 0x001fca0007ffe0ff */
[----:B--2---:R-:W-:-:S05]  /*03d0*/  IMAD.WIDE R2, R7, 0x4, R2 ;  /* 0x0000000407027825 */ /* 0x004fca00078e0202 */
[----:B------:R2:W-:Y:S02]  /*03e0*/  STG.E desc[UR4][R2.64], RZ ;  /* 0x000000ff02007986 */ /* 0x0005e4000c101904 */
.L_x_32:
[----:B------:R-:W-:Y:S05]  /*03f0*/  BSYNC.RECONVERGENT B0 ;  /* 0x0000000000007941 */ /* 0x000fea0003800200 */
.L_x_31:
[----:B------:R-:W-:Y:S06]  /*0400*/  BAR.SYNC.DEFER_BLOCKING 0x0 ;  /* 0x0000000000007b1d */ /* 0x000fec0000010000 */
[----:B------:R-:W-:Y:S05]  /*0410*/  EXIT ;  /* 0x000000000000794d */ /* 0x000fea0003800000 */
.L_x_33:
        /* <DEDUP_REMOVED lines=14> */
.L_x_145:


//--------------------- .text._Z27findNeighborsAndUnionKernelPKfiffPKiS2_PiS3_i --------------------------
	.section	.text._Z27findNeighborsAndUnionKernelPKfiffPKiS2_PiS3_i,"ax",@progbits
	.align	128
        .global         _Z27findNeighborsAndUnionKernelPKfiffPKiS2_PiS3_i
        .type           _Z27findNeighborsAndUnionKernelPKfiffPKiS2_PiS3_i,@function
        .size           _Z27findNeighborsAndUnionKernelPKfiffPKiS2_PiS3_i,(.L_x_133 - _Z27findNeighborsAndUnionKernelPKfiffPKiS2_PiS3_i)
        .other          _Z27findNeighborsAndUnionKernelPKfiffPKiS2_PiS3_i,@"STO_CUDA_ENTRY STV_DEFAULT"
_Z27findNeighborsAndUnionKernelPKfiffPKiS2_PiS3_i:
.text._Z27findNeighborsAndUnionKernelPKfiffPKiS2_PiS3_i:
        /* <DEDUP_REMOVED lines=10> */
[----:B------:R-:W-:-:S06]  /*00a0*/  IMAD R3, R27, 0x3, RZ ;  /* 0x000000031b037824 */ /* 0x000fcc00078e02ff */
[----:B------:R-:W2:Y:S01]  /*00b0*/  LDC R9, c[0x0][0x390] ;  /* 0x0000e400ff097b82 */ /* 0x000ea20000000800 */
[----:B0-----:R-:W-:-:S05]  /*00c0*/  IMAD.WIDE R4, R3, 0x4, R4 ;  /* 0x0000000403047825 */ /* 0x001fca00078e0204 */
[----:B-1----:R-:W3:Y:S04]  /*00d0*/  LDG.E R26, desc[UR6][R4.64] ;  /* 0x00000006041a7981 */ /* 0x002ee8000c1e1900 */
[----:B------:R-:W4:Y:S01]  /*00e0*/  LDG.E R25, desc[UR6][R4.64+0x4] ;  /* 0x0000040604197981 */ /* 0x000f22000c1e1900 */
[----:B--2---:R-:W0:Y:S01]  /*00f0*/  MUFU.RCP R3, R9 ;  /* 0x0000000900037308 */ /* 0x004e220000001000 */
[----:B------:R-:W-:Y:S02]  /*0100*/  BSSY.RECONVERGENT B0, `(.L_x_34) ;  /* 0x0000012000007945 */ /* 0x000fe40003800200 */
[----:B------:R1:W5:Y:S01]  /*0110*/  LDG.E R24, desc[UR6][R4.64+0x8] ;  /* 0x0000080604187981 */ /* 0x000362000c1e1900 */
[----:B0-----:R-:W-:-:S04]  /*0120*/  FFMA R6, R3, -R9, 1 ;  /* 0x3f80000003067423 */ /* 0x001fc80000000809 */
[----:B------:R-:W-:Y:S01]  /*0130*/  FFMA R7, R3, R6, R3 ;  /* 0x0000000603077223 */ /* 0x000fe20000000003 */
[----:B---3--:R-:W-:-:S04]  /*0140*/  FMNMX R0, R26, 100, PT ;  /* 0x42c800001a007809 */ /* 0x008fc80003800000 */
[----:B------:R-:W-:Y:S02]  /*0150*/  FMNMX R2, R0, -100, !PT ;  /* 0xc2c8000000027809 */ /* 0x000fe40007800000 */
[----:B------:R-:W0:Y:S01]  /*0160*/  LDC R0, c[0x0][0x390] ;  /* 0x0000e400ff007b82 */ /* 0x000e220000000800 */
[----:B----4-:R-:W-:Y:S02]  /*0170*/  FMNMX R3, R25, 100, PT ;  /* 0x42c8000019037809 */ /* 0x010fe40003800000 */
[----:B------:R-:W-:Y:S02]  /*0180*/  FADD R2, R2, 100 ;  /* 0x42c8000002027421 */ /* 0x000fe40000000000 */
[----:B------:R-:W-:Y:S02]  /*0190*/  FMNMX R3, R3, -100, !PT ;  /* 0xc2c8000003037809 */ /* 0x000fe40007800000 */
[----:B------:R-:W2:Y:S01]  /*01a0*/  FCHK P0, R2, R9 ;  /* 0x0000000902007302 */ /* 0x000ea20000000000 */
[----:B------:R-:W-:-:S04]  /*01b0*/  FFMA R6, R2, R7, RZ ;  /* 0x0000000702067223 */ /* 0x000fc800000000ff */
[----:B-1----:R-:W-:-:S04]  /*01c0*/  FFMA R4, R6, -R9, R2 ;  /* 0x8000000906047223 */ /* 0x002fc80000000002 */
[----:B------:R-:W-:Y:S01]  /*01d0*/  FFMA R22, R7, R4, R6 ;  /* 0x0000000407167223 */ /* 0x000fe20000000006 */
[----:B--2---:R-:W-:Y:S06]  /*01e0*/  @!P0 BRA `(.L_x_35) ;  /* 0x00000000000c8947 */ /* 0x004fec0003800000 */
[----:B------:R-:W-:-:S07]  /*01f0*/  MOV R4, 0x210 ;  /* 0x0000021000047802 */ /* 0x000fce0000000f00 */
[----:B0----5:R-:W-:Y:S05]  /*0200*/  CALL.REL.NOINC `($__internal_0_$__cuda_sm3x_div_rn_noftz_f32_slowpath) ;  /* 0x0000001c00e47944 */ /* 0x021fea0003c00000 */
[----:B------:R-:W-:-:S07]  /*0210*/  IMAD.MOV.U32 R22, RZ, RZ, R2 ;  /* 0x000000ffff167224 */ /* 0x000fce00078e0002 */
.L_x_35:
[----:B------:R-:W-:Y:S05]  /*0220*/  BSYNC.RECONVERGENT B0 ;  /* 0x0000000000007941 */ /* 0x000fea0003800200 */
.L_x_34:
[----:B------:R-:W1:Y:S01]  /*0230*/  LDC R8, c[0x0][0x390] ;  /* 0x0000e400ff087b82 */ /* 0x000e620000000800 */
[----:B------:R-:W-:Y:S01]  /*0240*/  FADD R5, R3, 100 ;  /* 0x42c8000003057421 */ /* 0x000fe20000000000 */
[----:B------:R-:W-:Y:S01]  /*0250*/  F2I.TRUNC.NTZ R22, R22 ;  /* 0x0000001600167305 */ /* 0x000fe2000020f100 */
[----:B-----5:R-:W-:Y:S01]  /*0260*/  FMNMX R6, R24, 5, PT ;  /* 0x40a0000018067809 */ /* 0x020fe20003800000 */
[----:B------:R-:W-:Y:S06]  /*0270*/  BSSY.RECONVERGENT B0, `(.L_x_36) ;  /* 0x000000e000007945 */ /* 0x000fec0003800200 */
[----:B-1----:R-:W1:Y:S08]  /*0280*/  MUFU.RCP R7, R8 ;  /* 0x0000000800077308 */ /* 0x002e700000001000 */
[----:B------:R-:W2:Y:S01]  /*0290*/  FCHK P0, R5, R8 ;  /* 0x0000000805007302 */ /* 0x000ea20000000000 */
[----:B-1----:R-:W-:-:S04]  /*02a0*/  FFMA R2, R7, -R8, 1 ;  /* 0x3f80000007027423 */ /* 0x002fc80000000808 */
[----:B------:R-:W-:-:S04]  /*02b0*/  FFMA R2, R7, R2, R7 ;  /* 0x0000000207027223 */ /* 0x000fc80000000007 */
[----:B------:R-:W-:-:S04]  /*02c0*/  FFMA R3, R2, R5, RZ ;  /* 0x0000000502037223 */ /* 0x000fc800000000ff */
[----:B------:R-:W-:-:S04]  /*02d0*/  FFMA R4, R3, -R8, R5 ;  /* 0x8000000803047223 */ /* 0x000fc80000000005 */
[----:B------:R-:W-:Y:S01]  /*02e0*/  FFMA R7, R2, R4, R3 ;  /* 0x0000000402077223 */ /* 0x000fe20000000003 */
[----:B------:R-:W-:Y:S01]  /*02f0*/  FMNMX R3, R6, -5, !PT ;  /* 0xc0a0000006037809 */ /* 0x000fe20007800000 */
[----:B--2---:R-:W-:Y:S06]  /*0300*/  @!P0 BRA `(.L_x_37) ;  /* 0x0000000000108947 */ /* 0x004fec0003800000 */
[----:B------:R-:W-:Y:S01]  /*0310*/  IMAD.MOV.U32 R2, RZ, RZ, R5 ;  /* 0x000000ffff027224 */ /* 0x000fe200078e0005 */
[----:B------:R-:W-:-:S07]  /*0320*/  MOV R4, 0x340 ;  /* 0x0000034000047802 */ /* 0x000fce0000000f00 */
[----:B0-----:R-:W-:Y:S05]  /*0330*/  CALL.REL.NOINC `($__internal_0_$__cuda_sm3x_div_rn_noftz_f32_slowpath) ;  /* 0x0000001c00987944 */ /* 0x001fea0003c00000 */
[----:B------:R-:W-:-:S07]  /*0340*/  IMAD.MOV.U32 R7, RZ, RZ, R2 ;  /* 0x000000ffff077224 */ /* 0x000fce00078e0002 */
.L_x_37:
[----:B------:R-:W-:Y:S05]  /*0350*/  BSYNC.RECONVERGENT B0 ;  /* 0x0000000000007941 */ /* 0x000fea0003800200 */
.L_x_36:
[----:B------:R-:W1:Y:S01]  /*0360*/  LDC R6, c[0x0][0x390] ;  /* 0x0000e400ff067b82 */ /* 0x000e620000000800 */
[----:B------:R-:W-:Y:S01]  /*0370*/  FADD R3, R3, 5 ;  /* 0x40a0000003037421 */ /* 0x000fe20000000000 */
[----:B------:R-:W-:Y:S01]  /*0380*/  F2I.TRUNC.NTZ R7, R7 ;  /* 0x0000000700077305 */ /* 0x000fe2000020f100 */
[----:B------:R-:W-:Y:S07]  /*0390*/  BSSY.RECONVERGENT B0, `(.L_x_38) ;  /* 0x000000d000007945 */ /* 0x000fee0003800200 */
[----:B-1----:R-:W1:Y:S08]  /*03a0*/  MUFU.RCP R5, R6 ;  /* 0x0000000600057308 */ /* 0x002e700000001000 */
[----:B------:R-:W2:Y:S01]  /*03b0*/  FCHK P0, R3, R6 ;  /* 0x0000000603007302 */ /* 0x000ea20000000000 */
[----:B-1----:R-:W-:-:S04]  /*03c0*/  FFMA R2, R5, -R6, 1 ;  /* 0x3f80000005027423 */ /* 0x002fc80000000806 */
[----:B------:R-:W-:-:S04]  /*03d0*/  FFMA R2, R5, R2, R5 ;  /* 0x0000000205027223 */ /* 0x000fc80000000005 */
[----:B------:R-:W-:-:S04]  /*03e0*/  FFMA R4, R2, R3, RZ ;  /* 0x0000000302047223 */ /* 0x000fc800000000ff */
[----:B------:R-:W-:-:S04]  /*03f0*/  FFMA R5, R4, -R6, R3 ;  /* 0x8000000604057223 */ /* 0x000fc80000000003 */
[----:B------:R-:W-:Y:S01]  /*0400*/  FFMA R23, R2, R5, R4 ;  /* 0x0000000502177223 */ /* 0x000fe20000000004 */
[----:B--2---:R-:W-:Y:S06]  /*0410*/  @!P0 BRA `(.L_x_39) ;  /* 0x0000000000108947 */ /* 0x004fec0003800000 */
[----:B------:R-:W-:Y:S02]  /*0420*/  MOV R2, R3 ;  /* 0x0000000300027202 */ /* 0x000fe40000000f00 */
[----:B------:R-:W-:-:S07]  /*0430*/  MOV R4, 0x450 ;  /* 0x0000045000047802 */ /* 0x000fce0000000f00 */
[----:B0-----:R-:W-:Y:S05]  /*0440*/  CALL.REL.NOINC `($__internal_0_$__cuda_sm3x_div_rn_noftz_f32_slowpath) ;  /* 0x0000001c00547944 */ /* 0x001fea0003c00000 */
[----:B------:R-:W-:-:S07]  /*0450*/  IMAD.MOV.U32 R23, RZ, RZ, R2 ;  /* 0x000000ffff177224 */ /* 0x000fce00078e0002 */
.L_x_39:
[----:B------:R-:W-:Y:S05]  /*0460*/  BSYNC.RECONVERGENT B0 ;  /* 0x0000000000007941 */ /* 0x000fea0003800200 */
.L_x_38:
[----:B------:R-:W1:Y:S01]  /*0470*/  LDC R6, c[0x0][0x38c] ;  /* 0x0000e300ff067b82 */ /* 0x000e620000000800 */
[----:B------:R-:W2:Y:S01]  /*0480*/  F2I.TRUNC.NTZ R23, R23 ;  /* 0x0000001700177305 */ /* 0x000ea2000020f100 */
[----:B------:R-:W-:Y:S01]  /*0490*/  VIMNMX.RELU R22, PT, PT, R22, 0x270f, PT ;  /* 0x0000270f16167848 */ /* 0x000fe20003fe1100 */
[----:B------:R-:W-:Y:S01]  /*04a0*/  UMOV UR4, 0xffffffff ;  /* 0xffffffff00047882 */ /* 0x000fe20000000000 */
[----:B------:R-:W-:-:S04]  /*04b0*/  VIMNMX.RELU R7, PT, PT, R7, 0x270f, PT ;  /* 0x0000270f07077848 */ /* 0x000fc80003fe1100 */
[----:B------:R-:W3:Y:S01]  /*04c0*/  LDC.64 R8, c[0x0][0x3a8] ;  /* 0x0000ea00ff087b82 */ /* 0x000ee20000000a00 */
[----:B-1----:R-:W-:Y:S01]  /*04d0*/  FMUL R6, R6, R6 ;  /* 0x0000000606067220 */ /* 0x002fe20000400000 */
[----:B--23--:R-:W-:-:S07]  /*04e0*/  IMAD.WIDE R8, R27, 0x4, R8 ;  /* 0x000000041b087825 */ /* 0x00cfce00078e0208 */
.L_x_102:
[----:B01-3--:R-:W-:-:S05]  /*04f0*/  UMOV UR5, 0xffffffff ;  /* 0xffffffff00057882 */ /* 0x00bfca0000000000 */
.L_x_101:
[----:B-1----:R-:W-:Y:S01]  /*0500*/  VIMNMX.RELU R13, PT, PT, R23, 0x270f, PT ;  /* 0x0000270f170d7848 */ /* 0x002fe20003fe1100 */
[----:B---3--:R-:W-:Y:S01]  /*0510*/  VIADD R5, R7, UR5 ;  /* 0x0000000507057c36 */ /* 0x008fe20008000000 */
[----:B------:R-:W-:Y:S01]  /*0520*/  UIADD3 UR5, UPT, UPT, UR5, 0x1, URZ ;  /* 0x0000000105057890 */ /* 0x000fe2000fffe0ff */
[----:B0-----:R-:W-:Y:S01]  /*0530*/  VIADD R0, R22, UR4 ;  /* 0x0000000416007c36 */ /* 0x001fe20008000000 */
[----:B------:R-:W-:Y:S01]  /*0540*/  IADD3 R3, PT, PT, R13, -0x1, RZ ;  /* 0xffffffff0d037810 */ /* 0x000fe20007ffe0ff */
[----:B------:R-:W-:Y:S01]  /*0550*/  BSSY.RECONVERGENT B1, `(.L_x_40) ;  /* 0x0000095000017945 */ /* 0x000fe20003800200 */
[----:B------:R-:W-:Y:S02]  /*0560*/  UISETP.NE.AND UP0, UPT, UR5, 0x2, UPT ;  /* 0x000000020500788c */ /* 0x000fe4000bf05270 */
[C---:B------:R-:W-:Y:S02]  /*0570*/  VIMNMX.U32 R2, PT, PT, R0.reuse, R5, !PT ;  /* 0x0000000500027248 */ /* 0x040fe40007fe0000 */
[----:B------:R-:W-:Y:S01]  /*0580*/  ISETP.GT.U32.AND P0, PT, R3, 0x270f, PT ;  /* 0x0000270f0300780c */ /* 0x000fe20003f04070 */
[----:B------:R-:W-:Y:S01]  /*0590*/  IMAD R3, R0, 0x466f45d, RZ ;  /* 0x0466f45d00037824 */ /* 0x000fe200078e02ff */
[C---:B------:R-:W-:Y:S01]  /*05a0*/  ISETP.GT.U32.AND P1, PT, R2.reuse, 0x270f, PT ;  /* 0x0000270f0200780c */ /* 0x040fe20003f24070 */
[----:B------:R-:W-:Y:S01]  /*05b0*/  IMAD R0, R5, 0x127409f, RZ ;  /* 0x0127409f05007824 */ /* 0x000fe200078e02ff */
[----:B------:R-:W-:-:S04]  /*05c0*/  ISETP.GT.U32.OR P0, PT, R2, 0x270f, P0 ;  /* 0x0000270f0200780c */ /* 0x000fc80000704470 */
[----:B------:R-:W-:-:S09]  /*05d0*/  LOP3.LUT R11, R0, R3, RZ, 0x3c, !PT ;  /* 0x00000003000b7212 */ /* 0x000fd200078e3cff */
[----:B------:R-:W-:Y:S05]  /*05e0*/  @P0 BRA `(.L_x_41) ;  /* 0x00000008002c0947 */ /* 0x000fea0003800000 */
[----:B------:R-:W0:Y:S01]  /*05f0*/  LDC R12, c[0x0][0x3b8] ;  /* 0x0000ee00ff0c7b82 */ /* 0x000e220000000800 */
[----:B------:R-:W-:-:S04]  /*0600*/  IMAD.MOV.U32 R2, RZ, RZ, 0x4f9ffb7 ;  /* 0x04f9ffb7ff027424 */ /* 0x000fc800078e00ff */
[----:B------:R-:W-:Y:S01]  /*0610*/  IMAD R2, R13, R2, -0x4f9ffb7 ;  /* 0xfb0600490d027424 */ /* 0x000fe200078e0202 */
[----:B0-----:R-:W-:-:S04]  /*0620*/  IABS R0, R12 ;  /* 0x0000000c00007213 */ /* 0x001fc80000000000 */
[----:B------:R-:W0:Y:S08]  /*0630*/  I2F.RP R10, R0 ;  /* 0x00000000000a7306 */ /* 0x000e300000209400 */
[----:B0-----:R-:W0:Y:S02]  /*0640*/  MUFU.RCP R10, R10 ;  /* 0x0000000a000a7308 */ /* 0x001e240000001000 */
[----:B0-----:R-:W-:-:S06]  /*0650*/  VIADD R3, R10, 0xffffffe ;  /* 0x0ffffffe0a037836 */ /* 0x001fcc0000000000 */
[----:B------:R-:W0:Y:S02]  /*0660*/  F2I.FTZ.U32.TRUNC.NTZ R3, R3 ;  /* 0x0000000300037305 */ /* 0x000e24000021f000 */
[----:B0-----:R-:W-:-:S05]  /*0670*/  IMAD.MOV R4, RZ, RZ, -R3 ;  /* 0x000000ffff047224 */ /* 0x001fca00078e0a03 */
[----:B------:R-:W-:Y:S02]  /*0680*/  MOV R13, R4 ;  /* 0x00000004000d7202 */ /* 0x000fe40000000f00 */
[----:B------:R-:W-:Y:S01]  /*0690*/  LOP3.LUT R4, R11, R2, RZ, 0x3c, !PT ;  /* 0x000000020b047212 */ /* 0x000fe200078e3cff */
[----:B------:R-:W-:Y:S02]  /*06a0*/  IMAD.MOV.U32 R2, RZ, RZ, RZ ;  /* 0x000000ffff027224 */ /* 0x000fe400078e00ff */
[----:B------:R-:W-:Y:S01]  /*06b0*/  IMAD R11, R13, R0, RZ ;  /* 0x000000000d0b7224 */ /* 0x000fe200078e02ff */
[----:B------:R-:W-:Y:S02]  /*06c0*/  IABS R13, R4 ;  /* 0x00000004000d7213 */ /* 0x000fe40000000000 */
[----:B------:R-:W-:Y:S01]  /*06d0*/  ISETP.GE.AND P3, PT, R4, RZ, PT ;  /* 0x000000ff0400720c */ /* 0x000fe20003f66270 */
[----:B------:R-:W-:-:S04]  /*06e0*/  IMAD.HI.U32 R2, R3, R11, R2 ;  /* 0x0000000b03027227 */ /* 0x000fc800078e0002 */
[----:B------:R-:W-:-:S04]  /*06f0*/  IMAD.MOV.U32 R11, RZ, RZ, R13 ;  /* 0x000000ffff0b7224 */ /* 0x000fc800078e000d */
[----:B------:R-:W-:-:S04]  /*0700*/  IMAD.HI.U32 R2, R2, R11, RZ ;  /* 0x0000000b02027227 */ /* 0x000fc800078e00ff */
[----:B------:R-:W-:-:S04]  /*0710*/  IMAD.MOV R2, RZ, RZ, -R2 ;  /* 0x000000ffff027224 */ /* 0x000fc800078e0a02 */
[C---:B------:R-:W-:Y:S02]  /*0720*/  IMAD R11, R0.reuse, R2, R11 ;  /* 0x00000002000b7224 */ /* 0x040fe400078e020b */
[----:B------:R-:W0:Y:S03]  /*0730*/  LDC.64 R2, c[0x0][0x398] ;  /* 0x0000e600ff027b82 */ /* 0x000e260000000a00 */
[----:B------:R-:W-:-:S13]  /*0740*/  ISETP.GT.U32.AND P0, PT, R0, R11, PT ;  /* 0x0000000b0000720c */ /* 0x000fda0003f04070 */
[----:B------:R-:W-:Y:S02]  /*0750*/  @!P0 IADD3 R11, PT, PT, R11, -R0, RZ ;  /* 0x800000000b0b8210 */ /* 0x000fe40007ffe0ff */
[----:B------:R-:W-:Y:S02]  /*0760*/  ISETP.NE.AND P0, PT, R12, RZ, PT ;  /* 0x000000ff0c00720c */ /* 0x000fe40003f05270 */
[----:B------:R-:W-:-:S13]  /*0770*/  ISETP.GT.U32.AND P2, PT, R0, R11, PT ;  /* 0x0000000b0000720c */ /* 0x000fda0003f44070 */
[----:B------:R-:W-:-:S04]  /*0780*/  @!P2 IMAD.IADD R11, R11, 0x1, -R0 ;  /* 0x000000010b0ba824 */ /* 0x000fc800078e0a00 */
[----:B------:R-:W-:Y:S01]  /*0790*/  @!P3 IMAD.MOV R11, RZ, RZ, -R11 ;  /* 0x000000ffff0bb224 */ /* 0x000fe200078e0a0b */
[----:B------:R-:W-:-:S05]  /*07a0*/  @!P0 LOP3.LUT R11, RZ, R12, RZ, 0x33, !PT ;  /* 0x0000000cff0b8212 */ /* 0x000fca00078e33ff */
[----:B0-----:R-:W-:-:S05]  /*07b0*/  IMAD.WIDE.U32 R2, R11, 0x4, R2 ;  /* 0x000000040b027825 */ /* 0x001fca00078e0002 */
[----:B------:R-:W2:Y:S02]  /*07c0*/  LDG.E R0, desc[UR6][R2.64] ;  /* 0x0000000602007981 */ /* 0x000ea4000c1e1900 */
[----:B--2---:R-:W-:-:S13]  /*07d0*/  ISETP.GE.AND P0, PT, R0, RZ, PT ;  /* 0x000000ff0000720c */ /* 0x004fda0003f06270 */
[----:B------:R-:W-:Y:S05]  /*07e0*/  @!P0 BRA `(.L_x_41) ;  /* 0x0000000400ac8947 */ /* 0x000fea0003800000 */
[----:B------:R-:W-:-:S07]  /*07f0*/  IMAD.MOV.U32 R4, RZ, RZ, RZ ;  /* 0x000000ffff047224 */ /* 0x000fce00078e00ff */
.L_x_58:
[----:B------:R-:W-:Y:S01]  /*0800*/  ISETP.NE.AND P0, PT, R0, R27, PT ;  /* 0x0000001b0000720c */ /* 0x000fe20003f05270 */
[----:B------:R-:W-:-:S12]  /*0810*/  BSSY.RECONVERGENT B0, `(.L_x_42) ;  /* 0x0000061000007945 */ /* 0x000fd80003800200 */
[----:B0-----:R-:W-:Y:S05]  /*0820*/  @!P0 BRA `(.L_x_43) ;  /* 0x00000004007c8947 */ /* 0x001fea0003800000 */
[----:B------:R-:W0:Y:S01]  /*0830*/  LDC.64 R2, c[0x0][0x380] ;  /* 0x0000e000ff027b82 */ /* 0x000e220000000a00 */
[----:B------:R-:W-:-:S04]  /*0840*/  IMAD R11, R0, 0x3, RZ ;  /* 0x00000003000b7824 */ /* 0x000fc800078e02ff */
[----:B0-----:R-:W-:-:S05]  /*0850*/  IMAD.WIDE.U32 R2, R11, 0x4, R2 ;  /* 0x000000040b027825 */ /* 0x001fca00078e0002 */
[----:B------:R-:W2:Y:S04]  /*0860*/  LDG.E R10, desc[UR6][R2.64+0x4] ;  /* 0x00000406020a7981 */ /* 0x000ea8000c1e1900 */
[----:B------:R-:W3:Y:S04]  /*0870*/  LDG.E R11, desc[UR6][R2.64] ;  /* 0x00000006020b7981 */ /* 0x000ee8000c1e1900 */
[----:B------:R-:W4:Y:S01]  /*0880*/  LDG.E R13, desc[UR6][R2.64+0x8] ;  /* 0x00000806020d7981 */ /* 0x000f22000c1e1900 */
[----:B--2---:R-:W-:Y:S01]  /*0890*/  FADD R10, R25, -R10 ;  /* 0x8000000a190a7221 */ /* 0x004fe20000000000 */
[----:B---3--:R-:W-:-:S03]  /*08a0*/  FADD R11, R26, -R11 ;  /* 0x8000000b1a0b7221 */ /* 0x008fc60000000000 */
[----:B------:R-:W-:Y:S01]  /*08b0*/  FMUL R10, R10, R10 ;  /* 0x0000000a0a0a7220 */ /* 0x000fe20000400000 */
[----:B----4-:R-:W-:-:S03]  /*08c0*/  FADD R13, R24, -R13 ;  /* 0x8000000d180d7221 */ /* 0x010fc60000000000 */
[----:B------:R-:W-:-:S04]  /*08d0*/  FFMA R10, R11, R11, R10 ;  /* 0x0000000b0b0a7223 */ /* 0x000fc8000000000a */
[----:B------:R-:W-:-:S05]  /*08e0*/  FFMA R13, R13, R13, R10 ;  /* 0x0000000d0d0d7223 */ /* 0x000fca000000000a */
[----:B------:R-:W-:-:S13]  /*08f0*/  FSETP.GTU.AND P0, PT, R13, R6, PT ;  /* 0x000000060d00720b */ /* 0x000fda0003f0c000 */
[----:B------:R-:W-:Y:S05]  /*0900*/  @P0 BRA `(.L_x_43) ;  /* 0x0000000400440947 */ /* 0x000fea0003800000 */
[----:B------:R-:W2:Y:S01]  /*0910*/  LDG.E R10, desc[UR6][R8.64] ;  /* 0x00000006080a7981 */ /* 0x000ea2000c1e1900 */
[----:B------:R-:W-:Y:S01]  /*0920*/  BSSY.RECONVERGENT B2, `(.L_x_44) ;  /* 0x0000013000027945 */ /* 0x000fe20003800200 */
[----:B------:R-:W-:Y:S01]  /*0930*/  SHF.R.S32.HI R19, RZ, 0x1f, R27 ;  /* 0x0000001fff137819 */ /* 0x000fe2000001141b */
[----:B------:R-:W-:Y:S01]  /*0940*/  IMAD.MOV.U32 R16, RZ, RZ, R8 ;  /* 0x000000ffff107224 */ /* 0x000fe200078e0008 */
[-C--:B------:R-:W-:Y:S01]  /*0950*/  MOV R21, R27.reuse ;  /* 0x0000001b00157202 */ /* 0x080fe20000000f00 */
[----:B------:R-:W-:Y:S02]  /*0960*/  IMAD.MOV.U32 R17, RZ, RZ, R9 ;  /* 0x000000ffff117224 */ /* 0x000fe400078e0009 */
[----:B------:R-:W-:Y:S01]  /*0970*/  IMAD.MOV.U32 R18, RZ, RZ, R27 ;  /* 0x000000ffff127224 */ /* 0x000fe200078e001b */
[----:B--2---:R-:W-:-:S13]  /*0980*/  ISETP.NE.AND P0, PT, R10, R27, PT ;  /* 0x0000001b0a00720c */ /* 0x004fda0003f05270 */
[----:B------:R-:W-:Y:S05]  /*0990*/  @!P0 BRA `(.L_x_45) ;  /* 0x00000000002c8947 */ /* 0x000fea0003800000 */
[----:B------:R-:W0:Y:S01]  /*09a0*/  LDC.64 R2, c[0x0][0x3a8] ;  /* 0x0000ea00ff027b82 */ /* 0x000e220000000a00 */
[----:B------:R-:W-:Y:S01]  /*09b0*/  BSSY.RECONVERGENT B3, `(.L_x_46) ;  /* 0x0000007000037945 */ /* 0x000fe20003800200 */
.L_x_47:
[----:B0-----:R-:W-:-:S05]  /*09c0*/  IMAD.WIDE R16, R10, 0x4, R2 ;  /* 0x000000040a107825 */ /* 0x001fca00078e0202 */
[----:B------:R-:W2:Y:S01]  /*09d0*/  LDG.E R11, desc[UR6][R16.64] ;  /* 0x00000006100b7981 */ /* 0x000ea2000c1e1900 */
[-C--:B------:R-:W-:Y:S02]  /*09e0*/  MOV R18, R10.reuse ;  /* 0x0000000a00127202 */ /* 0x080fe40000000f00 */
[----:B--2---:R-:W-:Y:S01]  /*09f0*/  ISETP.NE.AND P0, PT, R11, R10, PT ;  /* 0x0000000a0b00720c */ /* 0x004fe20003f05270 */
[----:B------:R-:W-:-:S12]  /*0a00*/  IMAD.MOV.U32 R10, RZ, RZ, R11 ;  /* 0x000000ffff0a7224 */ /* 0x000fd800078e000b */
[----:B------:R-:W-:Y:S05]  /*0a10*/  @P0 BRA `(.L_x_47) ;  /* 0xfffffffc00e80947 */ /* 0x000fea000383ffff */
[----:B------:R-:W-:Y:S05]  /*0a20*/  BSYNC.RECONVERGENT B3 ;  /* 0x0000000000037941 */ /* 0x000fea0003800200 */
.L_x_46:
[--C-:B------:R-:W-:Y:S01]  /*0a30*/  SHF.R.S32.HI R19, RZ, 0x1f, R18.reuse ;  /* 0x0000001fff137819 */ /* 0x100fe20000011412 */
[----:B------:R-:W-:-:S07]  /*0a40*/  IMAD.MOV.U32 R21, RZ, RZ, R18 ;  /* 0x000000ffff157224 */ /* 0x000fce00078e0012 */
.L_x_45:
[----:B------:R-:W-:Y:S05]  /*0a50*/  BSYNC.RECONVERGENT B2 ;  /* 0x0000000000027941 */ /* 0x000fea0003800200 */
.L_x_44:
[----:B------:R-:W-:Y:S01]  /*0a60*/  ISETP.NE.AND P0, PT, R27, R21, PT ;  /* 0x000000151b00720c */ /* 0x000fe20003f05270 */
[----:B------:R-:W-:-:S12]  /*0a70*/  BSSY.RECONVERGENT B2, `(.L_x_48) ;  /* 0x0000009000027945 */ /* 0x000fd80003800200 */
[----:B------:R-:W-:Y:S05]  /*0a80*/  @!P0 BRA `(.L_x_49) ;  /* 0x00000000001c8947 */ /* 0x000fea0003800000 */
[----:B------:R-:W0:Y:S01]  /*0a90*/  LDC.64 R2, c[0x0][0x3a8] ;  /* 0x0000ea00ff027b82 */ /* 0x000e220000000a00 */
[----:B------:R-:W-:-:S07]  /*0aa0*/  IMAD.MOV.U32 R12, RZ, RZ, R27 ;  /* 0x000000ffff0c7224 */ /* 0x000fce00078e001b */
.L_x_50:
[----:B0-----:R-:W-:-:S05]  /*0ab0*/  IMAD.WIDE R10, R12, 0x4, R2 ;  /* 0x000000040c0a7825 */ /* 0x001fca00078e0202 */
[----:B------:R-:W2:Y:S04]  /*0ac0*/  LDG.E R12, desc[UR6][R10.64] ;  /* 0x000000060a0c7981 */ /* 0x000ea8000c1e1900 */
[----:B------:R1:W-:Y:S01]  /*0ad0*/  STG.E desc[UR6][R10.64], R21 ;  /* 0x000000150a007986 */ /* 0x0003e2000c101906 */
[----:B--2---:R-:W-:-:S13]  /*0ae0*/  ISETP.NE.AND P0, PT, R12, R21, PT ;  /* 0x000000150c00720c */ /* 0x004fda0003f05270 */
[----:B-1----:R-:W-:Y:S05]  /*0af0*/  @P0 BRA `(.L_x_50) ;  /* 0xfffffffc00ec0947 */ /* 0x002fea000383ffff */
.L_x_49:
[----:B------:R-:W-:Y:S05]  /*0b00*/  BSYNC.RECONVERGENT B2 ;  /* 0x0000000000027941 */ /* 0x000fea0003800200 */
.L_x_48:
[----:B------:R-:W0:Y:S02]  /*0b10*/  LDC.64 R12, c[0x0][0x3a8] ;  /* 0x0000ea00ff0c7b82 */ /* 0x000e240000000a00 */
[----:B0-----:R-:W-:-:S05]  /*0b20*/  IMAD.WIDE.U32 R2, R0, 0x4, R12 ;  /* 0x0000000400027825 */ /* 0x001fca00078e000c */
[----:B------:R-:W2:Y:S01]  /*0b30*/  LDG.E R15, desc[UR6][R2.64] ;  /* 0x00000006020f7981 */ /* 0x000ea2000c1e1900 */
[----:B------:R-:W-:Y:S01]  /*0b40*/  BSSY.RECONVERGENT B2, `(.L_x_51) ;  /* 0x0000010000027945 */ /* 0x000fe20003800200 */
[-C--:B------:R-:W-:Y:S01]  /*0b50*/  MOV R29, R0.reuse ;  /* 0x00000000001d7202 */ /* 0x080fe20000000f00 */
[----:B------:R-:W-:Y:S02]  /*0b60*/  IMAD.MOV.U32 R10, RZ, RZ, R0 ;  /* 0x000000ffff0a7224 */ /* 0x000fe400078e0000 */
[----:B------:R-:W-:Y:S01]  /*0b70*/  IMAD.MOV.U32 R11, RZ, RZ, RZ ;  /* 0x000000ffff0b7224 */ /* 0x000fe200078e00ff */
[----:B--2---:R-:W-:-:S13]  /*0b80*/  ISETP.NE.AND P0, PT, R15, R0, PT ;  /* 0x000000000f00720c */ /* 0x004fda0003f05270 */
[----:B------:R-:W-:Y:S05]  /*0b90*/  @!P0 BRA `(.L_x_52) ;  /* 0x0000000000288947 */ /* 0x000fea0003800000 */
[----:B------:R-:W-:Y:S01]  /*0ba0*/  BSSY.RECONVERGENT B3, `(.L_x_53) ;  /* 0x0000007000037945 */ /* 0x000fe20003800200 */
.L_x_54:
[----:B------:R-:W-:-:S05]  /*0bb0*/  IMAD.WIDE R2, R15, 0x4, R12 ;  /* 0x000000040f027825 */ /* 0x000fca00078e020c */
[----:B------:R-:W2:Y:S01]  /*0bc0*/  LDG.E R10, desc[UR6][R2.64] ;  /* 0x00000006020a7981 */ /* 0x000ea2000c1e1900 */
[----:B------:R-:W-:Y:S01]  /*0bd0*/  IMAD.MOV.U32 R29, RZ, RZ, R15 ;  /* 0x000000ffff1d7224 */ /* 0x000fe200078e000f */
[----:B--2---:R-:W-:Y:S02]  /*0be0*/  ISETP.NE.AND P0, PT, R10, R15, PT ;  /* 0x0000000f0a00720c */ /* 0x004fe40003f05270 */
[----:B------:R-:W-:-:S11]  /*0bf0*/  MOV R15, R10 ;  /* 0x0000000a000f7202 */ /* 0x000fd60000000f00 */
[----:B------:R-:W-:Y:S05]  /*0c00*/  @P0 BRA `(.L_x_54) ;  /* 0xfffffffc00e80947 */ /* 0x000fea000383ffff */
[----:B------:R-:W-:Y:S05]  /*0c10*/  BSYNC.RECONVERGENT B3 ;  /* 0x0000000000037941 */ /* 0x000fea0003800200 */
.L_x_53:
[--C-:B------:R-:W-:Y:S01]  /*0c20*/  SHF.R.S32.HI R11, RZ, 0x1f, R29.reuse ;  /* 0x0000001fff0b7819 */ /* 0x100fe2000001141d */
[----:B------:R-:W-:-:S07]  /*0c30*/  IMAD.MOV.U32 R10, RZ, RZ, R29 ;  /* 0x000000ffff0a7224 */ /* 0x000fce00078e001d */
.L_x_52:
[----:B------:R-:W-:Y:S05]  /*0c40*/  BSYNC.RECONVERGENT B2 ;  /* 0x0000000000027941 */ /* 0x000fea0003800200 */
.L_x_51:
[-C--:B------:R-:W-:Y:S01]  /*0c50*/  ISETP.NE.AND P0, PT, R0, R29.reuse, PT ;  /* 0x0000001d0000720c */ /* 0x080fe20003f05270 */
[----:B------:R-:W-:Y:S01]  /*0c60*/  BSSY.RECONVERGENT B2, `(.L_x_55) ;  /* 0x0000009000027945 */ /* 0x000fe20003800200 */
[----:B------:R-:W-:-:S11]  /*0c70*/  ISETP.NE.AND P2, PT, R21, R29, PT ;  /* 0x0000001d1500720c */ /* 0x000fd60003f45270 */
[----:B------:R-:W-:Y:S05]  /*0c80*/  @!P0 BRA `(.L_x_56) ;  /* 0x0000000000188947 */ /* 0x000fea0003800000 */
[----:B------:R-:W-:-:S07]  /*0c90*/  IMAD.MOV.U32 R20, RZ, RZ, R0 ;  /* 0x000000ffff147224 */ /* 0x000fce00078e0000 */
.L_x_57:
[----:B------:R-:W-:-:S05]  /*0ca0*/  IMAD.WIDE R14, R20, 0x4, R12 ;  /* 0x00000004140e7825 */ /* 0x000fca00078e020c */
[----:B------:R-:W2:Y:S04]  /*0cb0*/  LDG.E R20, desc[UR6][R14.64] ;  /* 0x000000060e147981 */ /* 0x000ea8000c1e1900 */
[----:B------:R0:W-:Y:S01]  /*0cc0*/  STG.E desc[UR6][R14.64], R29 ;  /* 0x0000001d0e007986 */ /* 0x0001e2000c101906 */
[----:B--2---:R-:W-:-:S13]  /*0cd0*/  ISETP.NE.AND P0, PT, R20, R29, PT ;  /* 0x0000001d1400720c */ /* 0x004fda0003f05270 */
[----:B0-----:R-:W-:Y:S05]  /*0ce0*/  @P0 BRA `(.L_x_57) ;  /* 0xfffffffc00ec0947 */ /* 0x001fea000383ffff */
.L_x_56:
[----:B------:R-:W-:Y:S05]  /*0cf0*/  BSYNC.RECONVERGENT B2 ;  /* 0x0000000000027941 */ /* 0x000fea0003800200 */
.L_x_55:
[----:B------:R-:W-:Y:S05]  /*0d00*/  @!P2 BRA `(.L_x_43) ;  /* 0x000000000044a947 */ /* 0x000fea0003800000 */
[----:B------:R-:W0:Y:S02]  /*0d10*/  LDCU.64 UR8, c[0x0][0x3b0] ;  /* 0x00007600ff0877ac */ /* 0x000e240008000a00 */
[----:B0-----:R-:W-:Y:S02]  /*0d20*/  LEA R14, P2, R10, UR8, 0x2 ;  /* 0x000000080a0e7c11 */ /* 0x001fe4000f8410ff */
[----:B------:R-:W-:Y:S02]  /*0d30*/  LEA R12, P0, R18, UR8, 0x2 ;  /* 0x00000008120c7c11 */ /* 0x000fe4000f8010ff */
[----:B------:R-:W-:Y:S02]  /*0d40*/  LEA.HI.X R15, R10, UR9, R11, 0x2, P2 ;  /* 0x000000090a0f7c11 */ /* 0x000fe400090f140b */
[----:B------:R-:W-:-:S04]  /*0d50*/  LEA.HI.X R13, R18, UR9, R19, 0x2, P0 ;  /* 0x00000009120d7c11 */ /* 0x000fc800080f1413 */
[----:B------:R-:W2:Y:S04]  /*0d60*/  LDG.E R15, desc[UR6][R14.64] ;  /* 0x000000060e0f7981 */ /* 0x000ea8000c1e1900 */
[----:B------:R-:W2:Y:S02]  /*0d70*/  LDG.E R10, desc[UR6][R12.64] ;  /* 0x000000060c0a7981 */ /* 0x000ea4000c1e1900 */
[----:B--2---:R-:W-:-:S13]  /*0d80*/  ISETP.GE.AND P0, PT, R10, R15, PT ;  /* 0x0000000f0a00720c */ /* 0x004fda0003f06270 */
[----:B------:R0:W-:Y:S01]  /*0d90*/  @!P0 STG.E desc[UR6][R16.64], R29 ;  /* 0x0000001d10008986 */ /* 0x0001e2000c101906 */
[----:B------:R-:W-:Y:S05]  /*0da0*/  @!P0 BRA `(.L_x_43) ;  /* 0x00000000001c8947 */ /* 0x000fea0003800000 */
[----:B------:R-:W-:-:S13]  /*0db0*/  ISETP.GT.AND P0, PT, R10, R15, PT ;  /* 0x0000000f0a00720c */ /* 0x000fda0003f04270 */
[----:B------:R1:W-:Y:S01]  /*0dc0*/  @P0 STG.E desc[UR6][R2.64], R21 ;  /* 0x0000001502000986 */ /* 0x0003e2000c101906 */
[----:B------:R-:W-:Y:S05]  /*0dd0*/  @P0 BRA `(.L_x_43) ;  /* 0x0000000000100947 */ /* 0x000fea0003800000 */
[----:B------:R2:W-:Y:S04]  /*0de0*/  STG.E desc[UR6][R2.64], R21 ;  /* 0x0000001502007986 */ /* 0x0005e8000c101906 */
[----:B------:R-:W3:Y:S02]  /*0df0*/  LDG.E R10, desc[UR6][R12.64] ;  /* 0x000000060c0a7981 */ /* 0x000ee4000c1e1900 */
[----:B---3--:R-:W-:-:S05]  /*0e00*/  VIADD R11, R10, 0x1 ;  /* 0x000000010a0b7836 */ /* 0x008fca0000000000 */
[----:B------:R2:W-:Y:S02]  /*0e10*/  STG.E desc[UR6][R12.64], R11 ;  /* 0x0000000b0c007986 */ /* 0x0005e4000c101906 */
.L_x_43:
[----:B------:R-:W-:Y:S05]  /*0e20*/  BSYNC.RECONVERGENT B0 ;  /* 0x0000000000007941 */ /* 0x000fea0003800200 */
.L_x_42:
[----:B-12---:R-:W1:Y:S02]  /*0e30*/  LDC.64 R2, c[0x0][0x3a0] ;  /* 0x0000e800ff027b82 */ /* 0x006e640000000a00 */
[----:B-1----:R-:W-:-:S05]  /*0e40*/  IMAD.WIDE.U32 R2, R0, 0x4, R2 ;  /* 0x0000000400027825 */ /* 0x002fca00078e0002 */
[----:B------:R-:W2:Y:S01]  /*0e50*/  LDG.E R0, desc[UR6][R2.64] ;  /* 0x0000000602007981 */ /* 0x000ea2000c1e1900 */
[C---:B------:R-:W-:Y:S02]  /*0e60*/  ISETP.GE.U32.AND P0, PT, R4.reuse, 0x31, PT ;  /* 0x000000310400780c */ /* 0x040fe40003f06070 */
[----:B------:R-:W-:Y:S02]  /*0e70*/  IADD3 R4, PT, PT, R4, 0x1, RZ ;  /* 0x0000000104047810 */ /* 0x000fe40007ffe0ff */
[----:B--2---:R-:W-:-:S13]  /*0e80*/  ISETP.GT.AND P2, PT, R0, -0x1, PT ;  /* 0xffffffff0000780c */ /* 0x004fda0003f44270 */
[----:B------:R-:W-:Y:S05]  /*0e90*/  @!P0 BRA P2, `(.L_x_58) ;  /* 0xfffffff800588947 */ /* 0x000fea000103ffff */
.L_x_41:
[----:B------:R-:W-:Y:S05]  /*0ea0*/  BSYNC.RECONVERGENT B1 ;  /* 0x0000000000017941 */ /* 0x000fea0003800200 */
.L_x_40:
[----:B------:R-:W-:Y:S04]  /*0eb0*/  BSSY.RECONVERGENT B0, `(.L_x_59) ;  /* 0x0000129000007945 */ /* 0x000fe80003800200 */
[----:B------:R-:W-:Y:S05]  /*0ec0*/  @P1 BRA `(.L_x_60) ;  /* 0x00000010009c1947 */ /* 0x000fea0003800000 */
[----:B------:R-:W1:Y:S01]  /*0ed0*/  LDC R14, c[0x0][0x3b8] ;  /* 0x0000ee00ff0e7b82 */ /* 0x000e620000000800 */
[----:B------:R-:W-:Y:S01]  /*0ee0*/  VIMNMX.RELU R3, PT, PT, R23, 0x270f, PT ;  /* 0x0000270f17037848 */ /* 0x000fe20003fe1100 */
[----:B------:R-:W-:Y:S01]  /*0ef0*/  IMAD.MOV.U32 R2, RZ, RZ, 0x4f9ffb7 ;  /* 0x04f9ffb7ff027424 */ /* 0x000fe200078e00ff */
[----:B------:R-:W-:-:S03]  /*0f00*/  IADD3 R4, PT, PT, R22, UR4, RZ ;  /* 0x0000000416047c10 */ /* 0x000fc6000fffe0ff */
[----:B------:R-:W-:Y:S02]  /*0f10*/  VIADD R13, R3, 0xffffffff ;  /* 0xffffffff030d7836 */ /* 0x000fe40000000000 */
[----:B------:R-:W-:Y:S02]  /*0f20*/  IMAD R4, R4, 0x466f45d, RZ ;  /* 0x0466f45d04047824 */ /* 0x000fe400078e02ff */
[----:B------:R-:W-:Y:S02]  /*0f30*/  IMAD R2, R13, R2, 0x4f9ffb7 ;  /* 0x04f9ffb70d027424 */ /* 0x000fe400078e0202 */
[----:B------:R-:W-:-:S05]  /*0f40*/  IMAD R13, R5, 0x127409f, RZ ;  /* 0x0127409f050d7824 */ /* 0x000fca00078e02ff */
[----:B------:R-:W-:-:S04]  /*0f50*/  LOP3.LUT R2, R2, R13, R4, 0x96, !PT ;  /* 0x0000000d02027212 */ /* 0x000fc800078e9604 */
[----:B------:R-:W-:Y:S02]  /*0f60*/  ISETP.GE.AND P1, PT, R2, RZ, PT ;  /* 0x000000ff0200720c */ /* 0x000fe40003f26270 */
[----:B-1----:R-:W-:Y:S02]  /*0f70*/  IABS R0, R14 ;  /* 0x0000000e00007213 */ /* 0x002fe40000000000 */
[----:B------:R-:W-:Y:S02]  /*0f80*/  ISETP.NE.AND P2, PT, R14, RZ, PT ;  /* 0x000000ff0e00720c */ /* 0x000fe40003f45270 */
[----:B------:R-:W1:Y:S08]  /*0f90*/  I2F.RP R12, R0 ;  /* 0x00000000000c7306 */ /* 0x000e700000209400 */
[----:B-1----:R-:W1:Y:S02]  /*0fa0*/  MUFU.RCP R12, R12 ;  /* 0x0000000c000c7308 */ /* 0x002e640000001000 */
[----:B-1----:R-:W-:Y:S01]  /*0fb0*/  VIADD R10, R12, 0xffffffe ;  /* 0x0ffffffe0c0a7836 */ /* 0x002fe20000000000 */
[----:B------:R-:W-:-:S05]  /*0fc0*/  IABS R12, R2 ;  /* 0x00000002000c7213 */ /* 0x000fca0000000000 */
[----:B------:R1:W2:Y:S02]  /*0fd0*/  F2I.FTZ.U32.TRUNC.NTZ R11, R10 ;  /* 0x0000000a000b7305 */ /* 0x0002a4000021f000 */
[----:B-1----:R-:W-:Y:S02]  /*0fe0*/  IMAD.MOV.U32 R10, RZ, RZ, RZ ;  /* 0x000000ffff0a7224 */ /* 0x002fe400078e00ff */
[----:B--2---:R-:W-:-:S04]  /*0ff0*/  IMAD.MOV R15, RZ, RZ, -R11 ;  /* 0x000000ffff0f7224 */ /* 0x004fc800078e0a0b */
[----:B------:R-:W-:-:S04]  /*1000*/  IMAD R13, R15, R0, RZ ;  /* 0x000000000f0d7224 */ /* 0x000fc800078e02ff */
[----:B------:R-:W-:Y:S02]  /*1010*/  IMAD.HI.U32 R4, R11, R13, R10 ;  /* 0x0000000d0b047227 */ /* 0x000fe400078e000a */
[----:B------:R-:W1:Y:S02]  /*1020*/  LDC.64 R10, c[0x0][0x398] ;  /* 0x0000e600ff0a7b82 */ /* 0x000e640000000a00 */
[----:B------:R-:W-:-:S04]  /*1030*/  IMAD.MOV.U32 R13, RZ, RZ, R12 ;  /* 0x000000ffff0d7224 */ /* 0x000fc800078e000c */
[----:B------:R-:W-:-:S05]  /*1040*/  IMAD.HI.U32 R4, R4, R13, RZ ;  /* 0x0000000d04047227 */ /* 0x000fca00078e00ff */
[----:B------:R-:W-:-:S05]  /*1050*/  IADD3 R4, PT, PT, -R4, RZ, RZ ;  /* 0x000000ff04047210 */ /* 0x000fca0007ffe1ff */
[----:B------:R-:W-:-:S05]  /*1060*/  IMAD R13, R0, R4, R13 ;  /* 0x00000004000d7224 */ /* 0x000fca00078e020d */
[----:B------:R-:W-:-:S13]  /*1070*/  ISETP.GT.U32.AND P0, PT, R0, R13, PT ;  /* 0x0000000d0000720c */ /* 0x000fda0003f04070 */
[----:B------:R-:W-:-:S05]  /*1080*/  @!P0 IMAD.IADD R13, R13, 0x1, -R0 ;  /* 0x000000010d0d8824 */ /* 0x000fca00078e0a00 */
[----:B------:R-:W-:-:S13]  /*1090*/  ISETP.GT.U32.AND P0, PT, R0, R13, PT ;  /* 0x0000000d0000720c */ /* 0x000fda0003f04070 */
[----:B------:R-:W-:-:S04]  /*10a0*/  @!P0 IMAD.IADD R13, R13, 0x1, -R0 ;  /* 0x000000010d0d8824 */ /* 0x000fc800078e0a00 */
[----:B------:R-:W-:Y:S01]  /*10b0*/  @!P1 IMAD.MOV R13, RZ, RZ, -R13 ;  /* 0x000000ffff0d9224 */ /* 0x000fe200078e0a0d */
[----:B------:R-:W-:-:S05]  /*10c0*/  @!P2 LOP3.LUT R13, RZ, R14, RZ, 0x33, !PT ;  /* 0x0000000eff0da212 */ /* 0x000fca00078e33ff */
[----:B-1----:R-:W-:-:S05]  /*10d0*/  IMAD.WIDE.U32 R10, R13, 0x4, R10 ;  /* 0x000000040d0a7825 */ /* 0x002fca00078e000a */
[----:B------:R-:W2:Y:S01]  /*10e0*/  LDG.E R4, desc[UR6][R10.64] ;  /* 0x000000060a047981 */ /* 0x000ea2000c1e1900 */
[----:B------:R-:W-:Y:S01]  /*10f0*/  BSSY.RECONVERGENT B2, `(.L_x_61) ;  /* 0x0000070000027945 */ /* 0x000fe20003800200 */
[----:B--2---:R-:W-:-:S13]  /*1100*/  ISETP.GE.AND P0, PT, R4, RZ, PT ;  /* 0x000000ff0400720c */ /* 0x004fda0003f06270 */
[----:B------:R-:W-:Y:S05]  /*1110*/  @!P0 BRA `(.L_x_62) ;  /* 0x0000000400b48947 */ /* 0x000fea0003800000 */
[----:B------:R-:W-:-:S07]  /*1120*/  HFMA2 R2, -RZ, RZ, 0, 0 ;  /* 0x00000000ff027431 */ /* 0x000fce00000001ff */
.L_x_81:
[----:B------:R-:W-:Y:S01]  /*1130*/  ISETP.NE.AND P0, PT, R4, R27, PT ;  /* 0x0000001b0400720c */ /* 0x000fe20003f05270 */
[----:B------:R-:W-:-:S12]  /*1140*/  BSSY.RECONVERGENT B1, `(.L_x_63) ;  /* 0x0000063000017945 */ /* 0x000fd80003800200 */
[----:B-1-3--:R-:W-:Y:S05]  /*1150*/  @!P0 BRA `(.L_x_64) ;  /* 0x0000000400848947 */ /* 0x00afea0003800000 */
[----:B------:R-:W1:Y:S01]  /*1160*/  LDC.64 R10, c[0x0][0x380] ;  /* 0x0000e000ff0a7b82 */ /* 0x000e620000000a00 */
[----:B------:R-:W-:-:S04]  /*1170*/  IMAD R13, R4, 0x3, RZ ;  /* 0x00000003040d7824 */ /* 0x000fc800078e02ff */
[----:B-1----:R-:W-:-:S05]  /*1180*/  IMAD.WIDE.U32 R10, R13, 0x4, R10 ;  /* 0x000000040d0a7825 */ /* 0x002fca00078e000a */
        /* <DEDUP_REMOVED lines=13> */
[--C-:B------:R-:W-:Y:S01]  /*1260*/  SHF.R.S32.HI R11, RZ, 0x1f, R27.reuse ;  /* 0x0000001fff0b7819 */ /* 0x100fe2000001141b */
[----:B------:R-:W-:Y:S01]  /*1270*/  IMAD.MOV.U32 R0, RZ, RZ, R27 ;  /* 0x000000ffff007224 */ /* 0x000fe200078e001b */
[-C--:B------:R-:W-:Y:S01]  /*1280*/  MOV R10, R27.reuse ;  /* 0x0000001b000a7202 */ /* 0x080fe20000000f00 */
[----:B------:R-:W-:Y:S02]  /*1290*/  IMAD.MOV.U32 R12, RZ, RZ, R8 ;  /* 0x000000ffff0c7224 */ /* 0x000fe400078e0008 */
[----:B------:R-:W-:Y:S01]  /*12a0*/  IMAD.MOV.U32 R13, RZ, RZ, R9 ;  /* 0x000000ffff0d7224 */ /* 0x000fe200078e0009 */
[----:B--2---:R-:W-:-:S13]  /*12b0*/  ISETP.NE.AND P0, PT, R14, R27, PT ;  /* 0x0000001b0e00720c */ /* 0x004fda0003f05270 */
[----:B------:R-:W-:Y:S05]  /*12c0*/  @!P0 BRA `(.L_x_66) ;  /* 0x00000000002c8947 */ /* 0x000fea0003800000 */
[----:B------:R-:W1:Y:S01]  /*12d0*/  LDC.64 R10, c[0x0][0x3a8] ;  /* 0x0000ea00ff0a7b82 */ /* 0x000e620000000a00 */
[----:B------:R-:W-:Y:S01]  /*12e0*/  BSSY.RECONVERGENT B4, `(.L_x_67) ;  /* 0x0000007000047945 */ /* 0x000fe20003800200 */
.L_x_68:
[----:B-1----:R-:W-:-:S05]  /*12f0*/  IMAD.WIDE R12, R14, 0x4, R10 ;  /* 0x000000040e0c7825 */ /* 0x002fca00078e020a */
[----:B------:R-:W2:Y:S01]  /*1300*/  LDG.E R15, desc[UR6][R12.64] ;  /* 0x000000060c0f7981 */ /* 0x000ea2000c1e1900 */
[----:B------:R-:W-:Y:S01]  /*1310*/  IMAD.MOV.U32 R0, RZ, RZ, R14 ;  /* 0x000000ffff007224 */ /* 0x000fe200078e000e */
[----:B--2---:R-:W-:Y:S01]  /*1320*/  ISETP.NE.AND P0, PT, R15, R14, PT ;  /* 0x0000000e0f00720c */ /* 0x004fe20003f05270 */
[----:B------:R-:W-:-:S12]  /*1330*/  IMAD.MOV.U32 R14, RZ, RZ, R15 ;  /* 0x000000ffff0e7224 */ /* 0x000fd800078e000f */
[----:B------:R-:W-:Y:S05]  /*1340*/  @P0 BRA `(.L_x_68) ;  /* 0xfffffffc00e80947 */ /* 0x000fea000383ffff */
[----:B------:R-:W-:Y:S05]  /*1350*/  BSYNC.RECONVERGENT B4 ;  /* 0x0000000000047941 */ /* 0x000fea0003800200 */
.L_x_67:
[--C-:B------:R-:W-:Y:S01]  /*1360*/  SHF.R.S32.HI R11, RZ, 0x1f, R0.reuse ;  /* 0x0000001fff0b7819 */ /* 0x100fe20000011400 */
[----:B------:R-:W-:-:S07]  /*1370*/  IMAD.MOV.U32 R10, RZ, RZ, R0 ;  /* 0x000000ffff0a7224 */ /* 0x000fce00078e0000 */
.L_x_66:
[----:B------:R-:W-:Y:S05]  /*1380*/  BSYNC.RECONVERGENT B3 ;  /* 0x0000000000037941 */ /* 0x000fea0003800200 */
.L_x_65:
[----:B------:R-:W1:Y:S01]  /*1390*/  LDC.64 R18, c[0x0][0x3a8] ;  /* 0x0000ea00ff127b82 */ /* 0x000e620000000a00 */
[----:B------:R-:W-:Y:S01]  /*13a0*/  ISETP.NE.AND P0, PT, R27, R0, PT ;  /* 0x000000001b00720c */ /* 0x000fe20003f05270 */
[----:B------:R-:W-:-:S12]  /*13b0*/  BSSY.RECONVERGENT B3, `(.L_x_69) ;  /* 0x0000009000037945 */ /* 0x000fd80003800200 */
[----:B------:R-:W-:Y:S05]  /*13c0*/  @!P0 BRA `(.L_x_70) ;  /* 0x00000000001c8947 */ /* 0x000fea0003800000 */
[----:B0-----:R-:W-:-:S07]  /*13d0*/  MOV R17, R27 ;  /* 0x0000001b00117202 */ /* 0x001fce0000000f00 */
.L_x_71:
[----:B------:R-:W0:Y:S02]  /*13e0*/  LDC.64 R14, c[0x0][0x3a8] ;  /* 0x0000ea00ff0e7b82 */ /* 0x000e240000000a00 */
[----:B0-----:R-:W-:-:S05]  /*13f0*/  IMAD.WIDE R14, R17, 0x4, R14 ;  /* 0x00000004110e7825 */ /* 0x001fca00078e020e */
[----:B------:R-:W2:Y:S04]  /*1400*/  LDG.E R17, desc[UR6][R14.64] ;  /* 0x000000060e117981 */ /* 0x000ea8000c1e1900 */
[----:B------:R3:W-:Y:S01]  /*1410*/  STG.E desc[UR6][R14.64], R0 ;  /* 0x000000000e007986 */ /* 0x0007e2000c101906 */
[----:B--2---:R-:W-:-:S13]  /*1420*/  ISETP.NE.AND P0, PT, R17, R0, PT ;  /* 0x000000001100720c */ /* 0x004fda0003f05270 */
[----:B---3--:R-:W-:Y:S05]  /*1430*/  @P0 BRA `(.L_x_71) ;  /* 0xfffffffc00e80947 */ /* 0x008fea000383ffff */
.L_x_70:
[----:B------:R-:W-:Y:S05]  /*1440*/  BSYNC.RECONVERGENT B3 ;  /* 0x0000000000037941 */ /* 0x000fea0003800200 */
.L_x_69:
[----:B-1----:R-:W-:-:S05]  /*1450*/  IMAD.WIDE.U32 R14, R4, 0x4, R18 ;  /* 0x00000004040e7825 */ /* 0x002fca00078e0012 */
[----:B------:R-:W2:Y:S01]  /*1460*/  LDG.E R21, desc[UR6][R14.64] ;  /* 0x000000060e157981 */ /* 0x000ea2000c1e1900 */
[----:B------:R-:W-:Y:S01]  /*1470*/  BSSY.RECONVERGENT B3, `(.L_x_72) ;  /* 0x0000010000037945 */ /* 0x000fe20003800200 */
[--C-:B0-----:R-:W-:Y:S02]  /*1480*/  IMAD.MOV.U32 R29, RZ, RZ, R4.reuse ;  /* 0x000000ffff1d7224 */ /* 0x101fe400078e0004 */
[----:B------:R-:W-:Y:S02]  /*1490*/  IMAD.MOV.U32 R16, RZ, RZ, R4 ;  /* 0x000000ffff107224 */ /* 0x000fe400078e0004 */
[----:B------:R-:W-:Y:S01]  /*14a0*/  IMAD.MOV.U32 R17, RZ, RZ, RZ ;  /* 0x000000ffff117224 */ /* 0x000fe200078e00ff */
[----:B--2---:R-:W-:-:S13]  /*14b0*/  ISETP.NE.AND P0, PT, R21, R4, PT ;  /* 0x000000041500720c */ /* 0x004fda0003f05270 */
[----:B------:R-:W-:Y:S05]  /*14c0*/  @!P0 BRA `(.L_x_73) ;  /* 0x0000000000288947 */ /* 0x000fea0003800000 */
[----:B------:R-:W-:Y:S01]  /*14d0*/  BSSY.RECONVERGENT B4, `(.L_x_74) ;  /* 0x0000007000047945 */ /* 0x000fe20003800200 */
.L_x_75:
[----:B------:R-:W-:-:S05]  /*14e0*/  IMAD.WIDE R14, R21, 0x4, R18 ;  /* 0x00000004150e7825 */ /* 0x000fca00078e0212 */
[----:B------:R-:W2:Y:S01]  /*14f0*/  LDG.E R20, desc[UR6][R14.64] ;  /* 0x000000060e147981 */ /* 0x000ea2000c1e1900 */
[-C--:B------:R-:W-:Y:S02]  /*1500*/  MOV R16, R21.reuse ;  /* 0x0000001500107202 */ /* 0x080fe40000000f00 */
[----:B--2---:R-:W-:Y:S01]  /*1510*/  ISETP.NE.AND P0, PT, R20, R21, PT ;  /* 0x000000151400720c */ /* 0x004fe20003f05270 */
[----:B------:R-:W-:-:S12]  /*1520*/  IMAD.MOV.U32 R21, RZ, RZ, R20 ;  /* 0x000000ffff157224 */ /* 0x000fd800078e0014 */
[----:B------:R-:W-:Y:S05]  /*1530*/  @P0 BRA `(.L_x_75) ;  /* 0xfffffffc00e80947 */ /* 0x000fea000383ffff */
[----:B------:R-:W-:Y:S05]  /*1540*/  BSYNC.RECONVERGENT B4 ;  /* 0x0000000000047941 */ /* 0x000fea0003800200 */
.L_x_74:
[--C-:B------:R-:W-:Y:S01]  /*1550*/  SHF.R.S32.HI R17, RZ, 0x1f, R16.reuse ;  /* 0x0000001fff117819 */ /* 0x100fe20000011410 */
[----:B------:R-:W-:-:S07]  /*1560*/  IMAD.MOV.U32 R29, RZ, RZ, R16 ;  /* 0x000000ffff1d7224 */ /* 0x000fce00078e0010 */
.L_x_73:
[----:B------:R-:W-:Y:S05]  /*1570*/  BSYNC.RECONVERGENT B3 ;  /* 0x0000000000037941 */ /* 0x000fea0003800200 */
.L_x_72:
[-C--:B------:R-:W-:Y:S01]  /*1580*/  ISETP.NE.AND P0, PT, R4, R29.reuse, PT ;  /* 0x0000001d0400720c */ /* 0x080fe20003f05270 */
[----:B------:R-:W-:Y:S01]  /*1590*/  BSSY.RECONVERGENT B3, `(.L_x_76) ;  /* 0x0000009000037945 */ /* 0x000fe20003800200 */
[----:B------:R-:W-:-:S11]  /*15a0*/  ISETP.NE.AND P1, PT, R0, R29, PT ;  /* 0x0000001d0000720c */ /* 0x000fd60003f25270 */
[----:B------:R-:W-:Y:S05]  /*15b0*/  @!P0 BRA `(.L_x_77) ;  /* 0x0000000000188947 */ /* 0x000fea0003800000 */
[----:B------:R-:W-:-:S07]  /*15c0*/  IMAD.MOV.U32 R28, RZ, RZ, R4 ;  /* 0x000000ffff1c7224 */ /* 0x000fce00078e0004 */
.L_x_78:
[----:B------:R-:W-:-:S05]  /*15d0*/  IMAD.WIDE R20, R28, 0x4, R18 ;  /* 0x000000041c147825 */ /* 0x000fca00078e0212 */
[----:B------:R-:W2:Y:S04]  /*15e0*/  LDG.E R28, desc[UR6][R20.64] ;  /* 0x00000006141c7981 */ /* 0x000ea8000c1e1900 */
[----:B------:R0:W-:Y:S01]  /*15f0*/  STG.E desc[UR6][R20.64], R29 ;  /* 0x0000001d14007986 */ /* 0x0001e2000c101906 */
[----:B--2---:R-:W-:-:S13]  /*1600*/  ISETP.NE.AND P0, PT, R28, R29, PT ;  /* 0x0000001d1c00720c */ /* 0x004fda0003f05270 */
[----:B0-----:R-:W-:Y:S05]  /*1610*/  @P0 BRA `(.L_x_78) ;  /* 0xfffffffc00ec0947 */ /* 0x001fea000383ffff */
.L_x_77:
[----:B------:R-:W-:Y:S05]  /*1620*/  BSYNC.RECONVERGENT B3 ;  /* 0x0000000000037941 */ /* 0x000fea0003800200 */
.L_x_76:
        /* <DEDUP_REMOVED lines=9> */
[----:B------:R-:W-:Y:S05]  /*16c0*/  @!P0 BRA `(.L_x_79) ;  /* 0x0000000000248947 */ /* 0x000fea0003800000 */
[----:B------:R-:W-:-:S13]  /*16d0*/  ISETP.GT.AND P0, PT, R10, R21, PT ;  /* 0x000000150a00720c */ /* 0x000fda0003f04270 */
[----:B------:R-:W-:Y:S05]  /*16e0*/  @P0 BRA `(.L_x_80) ;  /* 0x0000000000140947 */ /* 0x000fea0003800000 */
[----:B------:R2:W-:Y:S04]  /*16f0*/  STG.E desc[UR6][R14.64], R0 ;  /* 0x000000000e007986 */ /* 0x0005e8000c101906 */
[----:B------:R-:W3:Y:S02]  /*1700*/  LDG.E R10, desc[UR6][R18.64] ;  /* 0x00000006120a7981 */ /* 0x000ee4000c1e1900 */
[----:B---3--:R-:W-:-:S05]  /*1710*/  IADD3 R11, PT, PT, R10, 0x1, RZ ;  /* 0x000000010a0b7810 */ /* 0x008fca0007ffe0ff */
[----:B------:R2:W-:Y:S01]  /*1720*/  STG.E desc[UR6][R18.64], R11 ;  /* 0x0000000b12007986 */ /* 0x0005e2000c101906 */
[----:B------:R-:W-:Y:S05]  /*1730*/  BRA `(.L_x_64) ;  /* 0x00000000000c7947 */ /* 0x000fea0003800000 */
.L_x_80:
[----:B------:R3:W-:Y:S01]  /*1740*/  STG.E desc[UR6][R14.64], R0 ;  /* 0x000000000e007986 */ /* 0x0007e2000c101906 */
[----:B------:R-:W-:Y:S05]  /*1750*/  BRA `(.L_x_64) ;  /* 0x0000000000047947 */ /* 0x000fea0003800000 */
.L_x_79:
[----:B------:R1:W-:Y:S02]  /*1760*/  STG.E desc[UR6][R12.64], R29 ;  /* 0x0000001d0c007986 */ /* 0x0003e4000c101906 */
.L_x_64:
[----:B------:R-:W-:Y:S05]  /*1770*/  BSYNC.RECONVERGENT B1 ;  /* 0x0000000000017941 */ /* 0x000fea0003800200 */
.L_x_63:
[----:B--2---:R-:W2:Y:S02]  /*1780*/  LDC.64 R10, c[0x0][0x3a0] ;  /* 0x0000e800ff0a7b82 */ /* 0x004ea40000000a00 */
[----:B--2---:R-:W-:-:S05]  /*1790*/  IMAD.WIDE.U32 R10, R4, 0x4, R10 ;  /* 0x00000004040a7825 */ /* 0x004fca00078e000a */
[----:B------:R-:W2:Y:S01]  /*17a0*/  LDG.E R4, desc[UR6][R10.64] ;  /* 0x000000060a047981 */ /* 0x000ea2000c1e1900 */
[C---:B------:R-:W-:Y:S01]  /*17b0*/  ISETP.GE.U32.AND P0, PT, R2.reuse, 0x31, PT ;  /* 0x000000310200780c */ /* 0x040fe20003f06070 */
[----:B------:R-:W-:Y:S01]  /*17c0*/  VIADD R2, R2, 0x1 ;  /* 0x0000000102027836 */ /* 0x000fe20000000000 */
[----:B--2---:R-:W-:-:S13]  /*17d0*/  ISETP.GT.AND P1, PT, R4, -0x1, PT ;  /* 0xffffffff0400780c */ /* 0x004fda0003f24270 */
[----:B------:R-:W-:Y:S05]  /*17e0*/  @!P0 BRA P1, `(.L_x_81) ;  /* 0xfffffff800508947 */ /* 0x000fea000083ffff */
.L_x_62:
[----:B------:R-:W-:Y:S05]  /*17f0*/  BSYNC.RECONVERGENT B2 ;  /* 0x0000000000027941 */ /* 0x000fea0003800200 */
.L_x_61:
[----:B------:R-:W-:-:S13]  /*1800*/  ISETP.GT.AND P0, PT, R23, 0x270e, PT ;  /* 0x0000270e1700780c */ /* 0x000fda0003f04270 */
[----:B------:R-:W-:Y:S05]  /*1810*/  @P0 BRA `(.L_x_60) ;  /* 0x0000000800480947 */ /* 0x000fea0003800000 */
[----:B-1----:R-:W3:Y:S01]  /*1820*/  LDC R13, c[0x0][0x3b8] ;  /* 0x0000ee00ff0d7b82 */ /* 0x002ee20000000800 */
[----:B------:R-:W-:Y:S01]  /*1830*/  MOV R2, 0x4f9ffb7 ;  /* 0x04f9ffb700027802 */ /* 0x000fe20000000f00 */
[----:B------:R-:W-:Y:S02]  /*1840*/  VIADD R3, R3, 0xffffffff ;  /* 0xffffffff03037836 */ /* 0x000fe40000000000 */
[----:B------:R-:W-:Y:S02]  /*1850*/  VIADD R4, R22, UR4 ;  /* 0x0000000416047c36 */ /* 0x000fe40008000000 */
[----:B------:R-:W-:Y:S02]  /*1860*/  IMAD R2, R3, R2, 0x9f3ff6e ;  /* 0x09f3ff6e03027424 */ /* 0x000fe400078e0202 */
[----:B------:R-:W-:Y:S02]  /*1870*/  IMAD R5, R5, 0x127409f, RZ ;  /* 0x0127409f05057824 */ /* 0x000fe400078e02ff */
[----:B------:R-:W-:-:S05]  /*1880*/  IMAD R4, R4, 0x466f45d, RZ ;  /* 0x0466f45d04047824 */ /* 0x000fca00078e02ff */
[----:B------:R-:W-:-:S04]  /*1890*/  LOP3.LUT R4, R2, R5, R4, 0x96, !PT ;  /* 0x0000000502047212 */ /* 0x000fc800078e9604 */
[----:B------:R-:W-:Y:S02]  /*18a0*/  IABS R5, R4 ;  /* 0x0000000400057213 */ /* 0x000fe40000000000 */
[----:B------:R-:W-:Y:S02]  /*18b0*/  ISETP.GE.AND P1, PT, R4, RZ, PT ;  /* 0x000000ff0400720c */ /* 0x000fe40003f26270 */
[----:B---3--:R-:W-:Y:S02]  /*18c0*/  IABS R0, R13 ;  /* 0x0000000d00007213 */ /* 0x008fe40000000000 */
[----:B------:R-:W-:Y:S02]  /*18d0*/  ISETP.NE.AND P2, PT, R13, RZ, PT ;  /* 0x000000ff0d00720c */ /* 0x000fe40003f45270 */
[----:B------:R-:W1:Y:S08]  /*18e0*/  I2F.RP R12, R0 ;  /* 0x00000000000c7306 */ /* 0x000e700000209400 */
[----:B-1----:R-:W1:Y:S02]  /*18f0*/  MUFU.RCP R12, R12 ;  /* 0x0000000c000c7308 */ /* 0x002e640000001000 */
[----:B-1----:R-:W-:-:S06]  /*1900*/  VIADD R10, R12, 0xffffffe ;  /* 0x0ffffffe0c0a7836 */ /* 0x002fcc0000000000 */
[----:B------:R1:W2:Y:S02]  /*1910*/  F2I.FTZ.U32.TRUNC.NTZ R11, R10 ;  /* 0x0000000a000b7305 */ /* 0x0002a4000021f000 */
[----:B-1----:R-:W-:Y:S02]  /*1920*/  IMAD.MOV.U32 R10, RZ, RZ, RZ ;  /* 0x000000ffff0a7224 */ /* 0x002fe400078e00ff */
[----:B--2---:R-:W-:-:S04]  /*1930*/  IMAD.MOV R3, RZ, RZ, -R11 ;  /* 0x000000ffff037224 */ /* 0x004fc800078e0a0b */
[----:B------:R-:W-:-:S04]  /*1940*/  IMAD R3, R3, R0, RZ ;  /* 0x0000000003037224 */ /* 0x000fc800078e02ff */
[----:B------:R-:W-:-:S06]  /*1950*/  IMAD.HI.U32 R2, R11, R3, R10 ;  /* 0x000000030b027227 */ /* 0x000fcc00078e000a */
[----:B------:R-:W-:-:S05]  /*1960*/  IMAD.HI.U32 R2, R2, R5, RZ ;  /* 0x0000000502027227 */ /* 0x000fca00078e00ff */
[----:B------:R-:W-:-:S05]  /*1970*/  IADD3 R2, PT, PT, -R2, RZ, RZ ;  /* 0x000000ff02027210 */ /* 0x000fca0007ffe1ff */
[C---:B------:R-:W-:Y:S02]  /*1980*/  IMAD R5, R0.reuse, R2, R5 ;  /* 0x0000000200057224 */ /* 0x040fe400078e0205 */
[----:B------:R-:W1:Y:S03]  /*1990*/  LDC.64 R2, c[0x0][0x398] ;  /* 0x0000e600ff027b82 */ /* 0x000e660000000a00 */
[----:B------:R-:W-:-:S13]  /*19a0*/  ISETP.GT.U32.AND P0, PT, R0, R5, PT ;  /* 0x000000050000720c */ /* 0x000fda0003f04070 */
[----:B------:R-:W-:-:S05]  /*19b0*/  @!P0 IMAD.IADD R5, R5, 0x1, -R0 ;  /* 0x0000000105058824 */ /* 0x000fca00078e0a00 */
[----:B------:R-:W-:-:S13]  /*19c0*/  ISETP.GT.U32.AND P0, PT, R0, R5, PT ;  /* 0x000000050000720c */ /* 0x000fda0003f04070 */
[----:B------:R-:W-:-:S04]  /*19d0*/  @!P0 IMAD.IADD R5, R5, 0x1, -R0 ;  /* 0x0000000105058824 */ /* 0x000fc800078e0a00 */
[----:B------:R-:W-:Y:S01]  /*19e0*/  @!P1 IMAD.MOV R5, RZ, RZ, -R5 ;  /* 0x000000ffff059224 */ /* 0x000fe200078e0a05 */
[----:B------:R-:W-:-:S05]  /*19f0*/  @!P2 LOP3.LUT R5, RZ, R13, RZ, 0x33, !PT ;  /* 0x0000000dff05a212 */ /* 0x000fca00078e33ff */
[----:B-1----:R-:W-:-:S05]  /*1a00*/  IMAD.WIDE.U32 R2, R5, 0x4, R2 ;  /* 0x0000000405027825 */ /* 0x002fca00078e0002 */
[----:B------:R-:W2:Y:S02]  /*1a10*/  LDG.E R0, desc[UR6][R2.64] ;  /* 0x0000000602007981 */ /* 0x000ea4000c1e1900 */
[----:B--2---:R-:W-:-:S13]  /*1a20*/  ISETP.GE.AND P0, PT, R0, RZ, PT ;  /* 0x000000ff0000720c */ /* 0x004fda0003f06270 */
[----:B------:R-:W-:Y:S05]  /*1a30*/  @!P0 BRA `(.L_x_60) ;  /* 0x0000000400c08947 */ /* 0x000fea0003800000 */
[----:B------:R-:W-:-:S07]  /*1a40*/  HFMA2 R18, -RZ, RZ, 0, 0 ;  /* 0x00000000ff127431 */ /* 0x000fce00000001ff */
.L_x_100:
[----:B------:R-:W-:Y:S01]  /*1a50*/  ISETP.NE.AND P0, PT, R0, R27, PT ;  /* 0x0000001b0000720c */ /* 0x000fe20003f05270 */
[----:B------:R-:W-:-:S12]  /*1a60*/  BSSY.RECONVERGENT B1, `(.L_x_82) ;  /* 0x0000066000017945 */ /* 0x000fd80003800200 */
[----:B---3--:R-:W-:Y:S05]  /*1a70*/  @!P0 BRA `(.L_x_83) ;  /* 0x0000000400908947 */ /* 0x008fea0003800000 */
        /* <DEDUP_REMOVED lines=16> */
[--C-:B0-----:R-:W-:Y:S01]  /*1b80*/  SHF.R.S32.HI R17, RZ, 0x1f, R27.reuse ;  /* 0x0000001fff117819 */ /* 0x101fe2000001141b */
        /* <DEDUP_REMOVED lines=8> */
[----:B------:R-:W-:-:S07]  /*1c10*/  IMAD.MOV.U32 R11, RZ, RZ, R4 ;  /* 0x000000ffff0b7224 */ /* 0x000fce00078e0004 */
.L_x_87:
[----:B0-----:R-:W-:-:S05]  /*1c20*/  IMAD.WIDE R4, R11, 0x4, R2 ;  /* 0x000000040b047825 */ /* 0x001fca00078e0202 */
[----:B------:R-:W2:Y:S01]  /*1c30*/  LDG.E R10, desc[UR6][R4.64] ;  /* 0x00000006040a7981 */ /* 0x000ea2000c1e1900 */
[----:B------:R-:W-:Y:S01]  /*1c40*/  IMAD.MOV.U32 R16, RZ, RZ, R11 ;  /* 0x000000ffff107224 */ /* 0x000fe200078e000b */
[----:B--2---:R-:W-:Y:S01]  /*1c50*/  ISETP.NE.AND P0, PT, R10, R11, PT ;  /* 0x0000000b0a00720c */ /* 0x004fe20003f05270 */
[----:B------:R-:W-:-:S12]  /*1c60*/  IMAD.MOV.U32 R11, RZ, RZ, R10 ;  /* 0x000000ffff0b7224 */ /* 0x000fd800078e000a */
[----:B------:R-:W-:Y:S05]  /*1c70*/  @P0 BRA `(.L_x_87) ;  /* 0xfffffffc00e80947 */ /* 0x000fea000383ffff */
[----:B------:R-:W-:Y:S05]  /*1c80*/  BSYNC.RECONVERGENT B3 ;  /* 0x0000000000037941 */ /* 0x000fea0003800200 */
.L_x_86:
[----:B------:R-:W-:Y:S01]  /*1c90*/  MOV R2, R4 ;  /* 0x0000000400027202 */ /* 0x000fe20000000f00 */
[----:B------:R-:W-:Y:S01]  /*1ca0*/  IMAD.MOV.U32 R3, RZ, RZ, R5 ;  /* 0x000000ffff037224 */ /* 0x000fe200078e0005 */
[--C-:B------:R-:W-:Y:S01]  /*1cb0*/  SHF.R.S32.HI R17, RZ, 0x1f, R16.reuse ;  /* 0x0000001fff117819 */ /* 0x100fe20000011410 */
[----:B------:R-:W-:-:S07]  /*1cc0*/  IMAD.MOV.U32 R19, RZ, RZ, R16 ;  /* 0x000000ffff137224 */ /* 0x000fce00078e0010 */
.L_x_85:
[----:B------:R-:W-:Y:S05]  /*1cd0*/  BSYNC.RECONVERGENT B2 ;  /* 0x0000000000027941 */ /* 0x000fea0003800200 */
.L_x_84:
[----:B------:R-:W0:Y:S01]  /*1ce0*/  LDC.64 R12, c[0x0][0x3a8] ;  /* 0x0000ea00ff0c7b82 */ /* 0x000e220000000a00 */
[----:B------:R-:W-:Y:S01]  /*1cf0*/  ISETP.NE.AND P0, PT, R27, R19, PT ;  /* 0x000000131b00720c */ /* 0x000fe20003f05270 */
[----:B------:R-:W-:-:S12]  /*1d00*/  BSSY.RECONVERGENT B2, `(.L_x_88) ;  /* 0x0000009000027945 */ /* 0x000fd80003800200 */
[----:B------:R-:W-:Y:S05]  /*1d10*/  @!P0 BRA `(.L_x_89) ;  /* 0x00000000001c8947 */ /* 0x000fea0003800000 */
[----:B------:R-:W1:Y:S01]  /*1d20*/  LDC.64 R4, c[0x0][0x3a8] ;  /* 0x0000ea00ff047b82 */ /* 0x000e620000000a00 */
[----:B------:R-:W-:-:S07]  /*1d30*/  IMAD.MOV.U32 R14, RZ, RZ, R27 ;  /* 0x000000ffff0e7224 */ /* 0x000fce00078e001b */
.L_x_90:
[----:B-1----:R-:W-:-:S05]  /*1d40*/  IMAD.WIDE R10, R14, 0x4, R4 ;  /* 0x000000040e0a7825 */ /* 0x002fca00078e0204 */
[----:B------:R-:W2:Y:S04]  /*1d50*/  LDG.E R14, desc[UR6][R10.64] ;  /* 0x000000060a0e7981 */ /* 0x000ea8000c1e1900 */
[----:B------:R3:W-:Y:S01]  /*1d60*/  STG.E desc[UR6][R10.64], R19 ;  /* 0x000000130a007986 */ /* 0x0007e2000c101906 */
[----:B--2---:R-:W-:-:S13]  /*1d70*/  ISETP.NE.AND P0, PT, R14, R19, PT ;  /* 0x000000130e00720c */ /* 0x004fda0003f05270 */
[----:B---3--:R-:W-:Y:S05]  /*1d80*/  @P0 BRA `(.L_x_90) ;  /* 0xfffffffc00ec0947 */ /* 0x008fea000383ffff */
.L_x_89:
[----:B------:R-:W-:Y:S05]  /*1d90*/  BSYNC.RECONVERGENT B2 ;  /* 0x0000000000027941 */ /* 0x000fea0003800200 */
.L_x_88:
        /* <DEDUP_REMOVED lines=9> */
.L_x_94:
[----:B------:R-:W-:-:S05]  /*1e30*/  IMAD.WIDE R4, R15, 0x4, R12 ;  /* 0x000000040f047825 */ /* 0x000fca00078e020c */
[----:B------:R-:W2:Y:S01]  /*1e40*/  LDG.E R10, desc[UR6][R4.64] ;  /* 0x00000006040a7981 */ /* 0x000ea2000c1e1900 */
[----:B------:R-:W-:Y:S01]  /*1e50*/  IMAD.MOV.U32 R21, RZ, RZ, R15 ;  /* 0x000000ffff157224 */ /* 0x000fe200078e000f */
[----:B--2---:R-:W-:Y:S02]  /*1e60*/  ISETP.NE.AND P0, PT, R10, R15, PT ;  /* 0x0000000f0a00720c */ /* 0x004fe40003f05270 */
[----:B------:R-:W-:-:S11]  /*1e70*/  MOV R15, R10 ;  /* 0x0000000a000f7202 */ /* 0x000fd60000000f00 */
[----:B------:R-:W-:Y:S05]  /*1e80*/  @P0 BRA `(.L_x_94) ;  /* 0xfffffffc00e80947 */ /* 0x000fea000383ffff */
[----:B------:R-:W-:Y:S05]  /*1e90*/  BSYNC.RECONVERGENT B3 ;  /* 0x0000000000037941 */ /* 0x000fea0003800200 */
.L_x_93:
[--C-:B------:R-:W-:Y:S01]  /*1ea0*/  SHF.R.S32.HI R11, RZ, 0x1f, R21.reuse ;  /* 0x0000001fff0b7819 */ /* 0x100fe20000011415 */
[----:B------:R-:W-:-:S07]  /*1eb0*/  IMAD.MOV.U32 R10, RZ, RZ, R21 ;  /* 0x000000ffff0a7224 */ /* 0x000fce00078e0015 */
.L_x_92:
[----:B------:R-:W-:Y:S05]  /*1ec0*/  BSYNC.RECONVERGENT B2 ;  /* 0x0000000000027941 */ /* 0x000fea0003800200 */
.L_x_91:
[-C--:B------:R-:W-:Y:S01]  /*1ed0*/  ISETP.NE.AND P0, PT, R0, R21.reuse, PT ;  /* 0x000000150000720c */ /* 0x080fe20003f05270 */
[----:B------:R-:W-:Y:S01]  /*1ee0*/  BSSY.RECONVERGENT B2, `(.L_x_95) ;  /* 0x0000009000027945 */ /* 0x000fe20003800200 */
[----:B------:R-:W-:-:S11]  /*1ef0*/  ISETP.NE.AND P1, PT, R19, R21, PT ;  /* 0x000000151300720c */ /* 0x000fd60003f25270 */
[----:B------:R-:W-:Y:S05]  /*1f00*/  @!P0 BRA `(.L_x_96) ;  /* 0x0000000000188947 */ /* 0x000fea0003800000 */
[----:B------:R-:W-:-:S07]  /*1f10*/  IMAD.MOV.U32 R20, RZ, RZ, R0 ;  /* 0x000000ffff147224 */ /* 0x000fce00078e0000 */
.L_x_97:
[----:B------:R-:W-:-:S05]  /*1f20*/  IMAD.WIDE R14, R20, 0x4, R12 ;  /* 0x00000004140e7825 */ /* 0x000fca00078e020c */
[----:B------:R-:W2:Y:S04]  /*1f30*/  LDG.E R20, desc[UR6][R14.64] ;  /* 0x000000060e147981 */ /* 0x000ea8000c1e1900 */
[----:B------:R0:W-:Y:S01]  /*1f40*/  STG.E desc[UR6][R14.64], R21 ;  /* 0x000000150e007986 */ /* 0x0001e2000c101906 */
[----:B--2---:R-:W-:-:S13]  /*1f50*/  ISETP.NE.AND P0, PT, R20, R21, PT ;  /* 0x000000151400720c */ /* 0x004fda0003f05270 */
[----:B0-----:R-:W-:Y:S05]  /*1f60*/  @P0 BRA `(.L_x_97) ;  /* 0xfffffffc00ec0947 */ /* 0x001fea000383ffff */
.L_x_96:
[----:B------:R-:W-:Y:S05]  /*1f70*/  BSYNC.RECONVERGENT B2 ;  /* 0x0000000000027941 */ /* 0x000fea0003800200 */
.L_x_95:
        /* <DEDUP_REMOVED lines=14> */
[----:B---3--:R-:W-:-:S05]  /*2060*/  VIADD R3, R2, 0x1 ;  /* 0x0000000102037836 */ /* 0x008fca0000000000 */
[----:B------:R2:W-:Y:S01]  /*2070*/  STG.E desc[UR6][R12.64], R3 ;  /* 0x000000030c007986 */ /* 0x0005e2000c101906 */
[----:B------:R-:W-:Y:S05]  /*2080*/  BRA `(.L_x_83) ;  /* 0x00000000000c7947 */ /* 0x000fea0003800000 */
.L_x_99:
[----:B------:R3:W-:Y:S01]  /*2090*/  STG.E desc[UR6][R4.64], R19 ;  /* 0x0000001304007986 */ /* 0x0007e2000c101906 */
[----:B------:R-:W-:Y:S05]  /*20a0*/  BRA `(.L_x_83) ;  /* 0x0000000000047947 */ /* 0x000fea0003800000 */
.L_x_98:
[----:B------:R1:W-:Y:S02]  /*20b0*/  STG.E desc[UR6][R2.64], R21 ;  /* 0x0000001502007986 */ /* 0x0003e4000c101906 */
.L_x_83:
[----:B------:R-:W-:Y:S05]  /*20c0*/  BSYNC.RECONVERGENT B1 ;  /* 0x0000000000017941 */ /* 0x000fea0003800200 */
.L_x_82:
[----:B-12---:R-:W1:Y:S02]  /*20d0*/  LDC.64 R2, c[0x0][0x3a0] ;  /* 0x0000e800ff027b82 */ /* 0x006e640000000a00 */
[----:B-1----:R-:W-:-:S05]  /*20e0*/  IMAD.WIDE.U32 R2, R0, 0x4, R2 ;  /* 0x0000000400027825 */ /* 0x002fca00078e0002 */
[----:B------:R-:W2:Y:S01]  /*20f0*/  LDG.E R0, desc[UR6][R2.64] ;  /* 0x0000000602007981 */ /* 0x000ea2000c1e1900 */
[C---:B------:R-:W-:Y:S02]  /*2100*/  ISETP.GE.U32.AND P0, PT, R18.reuse, 0x31, PT ;  /* 0x000000311200780c */ /* 0x040fe40003f06070 */
[----:B------:R-:W-:Y:S02]  /*2110*/  IADD3 R18, PT, PT, R18, 0x1, RZ ;  /* 0x0000000112127810 */ /* 0x000fe40007ffe0ff */
[----:B--2---:R-:W-:-:S13]  /*2120*/  ISETP.GT.AND P1, PT, R0, -0x1, PT ;  /* 0xffffffff0000780c */ /* 0x004fda0003f24270 */
[----:B------:R-:W-:Y:S05]  /*2130*/  @!P0 BRA P1, `(.L_x_100) ;  /* 0xfffffff800448947 */ /* 0x000fea000083ffff */
.L_x_60:
[----:B------:R-:W-:Y:S05]  /*2140*/  BSYNC.RECONVERGENT B0 ;  /* 0x0000000000007941 */ /* 0x000fea0003800200 */
.L_x_59:
[----:B------:R-:W-:Y:S05]  /*2150*/  BRA.U UP0, `(.L_x_101) ;  /* 0xffffffe100e87547 */ /* 0x000fea000b83ffff */
[----:B------:R-:W-:-:S04]  /*2160*/  UIADD3 UR4, UPT, UPT, UR4, 0x1, URZ ;  /* 0x0000000104047890 */ /* 0x000fc8000fffe0ff */
[----:B------:R-:W-:-:S09]  /*2170*/  UISETP.NE.AND UP0, UPT, UR4, 0x2, UPT ;  /* 0x000000020400788c */ /* 0x000fd2000bf05270 */
[----:B------:R-:W-:Y:S05]  /*2180*/  BRA.U UP0, `(.L_x_102) ;  /* 0xffffffe100d87547 */ /* 0x000fea000b83ffff */
[----:B------:R-:W-:Y:S05]  /*2190*/  EXIT ;  /* 0x000000000000794d */ /* 0x000fea0003800000 */
        .weak           $__internal_0_$__cuda_sm3x_div_rn_noftz_f32_slowpath
        .type           $__internal_0_$__cuda_sm3x_div_rn_noftz_f32_slowpath,@function
        .size           $__internal_0_$__cuda_sm3x_div_rn_noftz_f32_slowpath,(.L_x_133 - $__internal_0_$__cuda_sm3x_div_rn_noftz_f32_slowpath)
$__internal_0_$__cuda_sm3x_div_rn_noftz_f32_slowpath:
[----:B------:R-:W-:Y:S01]  /*21a0*/  SHF.R.U32.HI R6, RZ, 0x17, R0 ;  /* 0x00000017ff067819 */ /* 0x000fe20000011600 */
[----:B------:R-:W-:Y:S01]  /*21b0*/  BSSY.RECONVERGENT B1, `(.L_x_103) ;  /* 0x0000063000017945 */ /* 0x000fe20003800200 */
[----:B------:R-:W-:Y:S01]  /*21c0*/  SHF.R.U32.HI R5, RZ, 0x17, R2 ;  /* 0x00000017ff057819 */ /* 0x000fe20000011602 */
[----:B------:R-:W-:Y:S01]  /*21d0*/  IMAD.MOV.U32 R9, RZ, RZ, R0 ;  /* 0x000000ffff097224 */ /* 0x000fe200078e0000 */
[----:B------:R-:W-:Y:S02]  /*21e0*/  LOP3.LUT R6, R6, 0xff, RZ, 0xc0, !PT ;  /* 0x000000ff06067812 */ /* 0x000fe400078ec0ff */
[----:B------:R-:W-:-:S03]  /*21f0*/  LOP3.LUT R11, R5, 0xff, RZ, 0xc0, !PT ;  /* 0x000000ff050b7812 */ /* 0x000fc600078ec0ff */
[----:B------:R-:W-:Y:S02]  /*2200*/  VIADD R8, R6, 0xffffffff ;  /* 0xffffffff06087836 */ /* 0x000fe40000000000 */
[----:B------:R-:W-:-:S03]  /*2210*/  VIADD R10, R11, 0xffffffff ;  /* 0xffffffff0b0a7836 */ /* 0x000fc60000000000 */
[----:B------:R-:W-:-:S04]  /*2220*/  ISETP.GT.U32.AND P0, PT, R8, 0xfd, PT ;  /* 0x000000fd0800780c */ /* 0x000fc80003f04070 */
[----:B------:R-:W-:-:S13]  /*2230*/  ISETP.GT.U32.OR P0, PT, R10, 0xfd, P0 ;  /* 0x000000fd0a00780c */ /* 0x000fda0000704470 */
[----:B------:R-:W-:Y:S01]  /*2240*/  @!P0 MOV R5, RZ ;  /* 0x000000ff00058202 */ /* 0x000fe20000000f00 */
[----:B------:R-:W-:Y:S06]  /*2250*/  @!P0 BRA `(.L_x_104) ;  /* 0x00000000005c8947 */ /* 0x000fec0003800000 */
[----:B------:R-:W-:Y:S02]  /*2260*/  FSETP.GTU.FTZ.AND P0, PT, |R2|, +INF , PT ;  /* 0x7f8000000200780b */ /* 0x000fe40003f1c200 */
[----:B------:R-:W-:-:S04]  /*2270*/  FSETP.GTU.FTZ.AND P1, PT, |R0|, +INF , PT ;  /* 0x7f8000000000780b */ /* 0x000fc80003f3c200 */
[----:B------:R-:W-:-:S13]  /*2280*/  PLOP3.LUT P0, PT, P0, P1, PT, 0xf8, 0x8f ;  /* 0x00000000008f781c */ /* 0x000fda0000703f70 */
[----:B------:R-:W-:Y:S05]  /*2290*/  @P0 BRA `(.L_x_105) ;  /* 0x00000004004c0947 */ /* 0x000fea0003800000 */
[----:B------:R-:W-:-:S13]  /*22a0*/  LOP3.LUT P0, RZ, R9, 0x7fffffff, R2, 0xc8, !PT ;  /* 0x7fffffff09ff7812 */ /* 0x000fda000780c802 */
[----:B------:R-:W-:Y:S05]  /*22b0*/  @!P0 BRA `(.L_x_106) ;  /* 0x00000004003c8947 */ /* 0x000fea0003800000 */
[----:B------:R-:W-:Y:S02]  /*22c0*/  FSETP.NEU.FTZ.AND P2, PT, |R2|, +INF , PT ;  /* 0x7f8000000200780b */ /* 0x000fe40003f5d200 */
[----:B------:R-:W-:Y:S02]  /*22d0*/  FSETP.NEU.FTZ.AND P1, PT, |R0|, +INF , PT ;  /* 0x7f8000000000780b */ /* 0x000fe40003f3d200 */
[----:B------:R-:W-:-:S11]  /*22e0*/  FSETP.NEU.FTZ.AND P0, PT, |R2|, +INF , PT ;  /* 0x7f8000000200780b */ /* 0x000fd60003f1d200 */
[----:B------:R-:W-:Y:S05]  /*22f0*/  @!P1 BRA !P2, `(.L_x_106) ;  /* 0x00000004002c9947 */ /* 0x000fea0005000000 */
[----:B------:R-:W-:-:S04]  /*2300*/  LOP3.LUT P2, RZ, R2, 0x7fffffff, RZ, 0xc0, !PT ;  /* 0x7fffffff02ff7812 */ /* 0x000fc8000784c0ff */
[----:B------:R-:W-:-:S13]  /*2310*/  PLOP3.LUT P1, PT, P1, P2, PT, 0x2f, 0xf2 ;  /* 0x0000000000f2781c */ /* 0x000fda0000f24577 */
[----:B------:R-:W-:Y:S05]  /*2320*/  @P1 BRA `(.L_x_107) ;  /* 0x0000000400181947 */ /* 0x000fea0003800000 */
[----:B------:R-:W-:-:S04]  /*2330*/  LOP3.LUT P1, RZ, R9, 0x7fffffff, RZ, 0xc0, !PT ;  /* 0x7fffffff09ff7812 */ /* 0x000fc8000782c0ff */
[----:B------:R-:W-:-:S13]  /*2340*/  PLOP3.LUT P0, PT, P0, P1, PT, 0x2f, 0xf2 ;  /* 0x0000000000f2781c */ /* 0x000fda0000702577 */
[----:B------:R-:W-:Y:S05]  /*2350*/  @P0 BRA `(.L_x_108) ;  /* 0x0000000400000947 */ /* 0x000fea0003800000 */
[----:B------:R-:W-:Y:S02]  /*2360*/  ISETP.GE.AND P0, PT, R10, RZ, PT ;  /* 0x000000ff0a00720c */ /* 0x000fe40003f06270 */
[----:B------:R-:W-:-:S11]  /*2370*/  ISETP.GE.AND P1, PT, R8, RZ, PT ;  /* 0x000000ff0800720c */ /* 0x000fd60003f26270 */
[----:B------:R-:W-:Y:S02]  /*2380*/  @P0 IMAD.MOV.U32 R5, RZ, RZ, RZ ;  /* 0x000000ffff050224 */ /* 0x000fe400078e00ff */
[----:B------:R-:W-:Y:S01]  /*2390*/  @!P0 FFMA R2, R2, 1.84467440737095516160e+19, RZ ;  /* 0x5f80000002028823 */ /* 0x000fe200000000ff */
[----:B------:R-:W-:Y:S02]  /*23a0*/  @!P0 IMAD.MOV.U32 R5, RZ, RZ, -0x40 ;  /* 0xffffffc0ff058424 */ /* 0x000fe400078e00ff */
[----:B------:R-:W-:-:S03]  /*23b0*/  @!P1 FFMA R9, R0, 1.84467440737095516160e+19, RZ ;  /* 0x5f80000000099823 */ /* 0x000fc600000000ff */
[----:B------:R-:W-:-:S07]  /*23c0*/  @!P1 IADD3 R5, PT, PT, R5, 0x40, RZ ;  /* 0x0000004005059810 */ /* 0x000fce0007ffe0ff */
.L_x_104:
[----:B------:R-:W-:Y:S01]  /*23d0*/  LEA R8, R6, 0xc0800000, 0x17 ;  /* 0xc080000006087811 */ /* 0x000fe200078eb8ff */
[----:B------:R-:W-:Y:S01]  /*23e0*/  VIADD R11, R11, 0xffffff81 ;  /* 0xffffff810b0b7836 */ /* 0x000fe20000000000 */
[----:B------:R-:W-:Y:S03]  /*23f0*/  BSSY.RECONVERGENT B2, `(.L_x_109) ;  /* 0x0000035000027945 */ /* 0x000fe60003800200 */
[----:B------:R-:W-:Y:S02]  /*2400*/  IMAD.IADD R8, R9, 0x1, -R8 ;  /* 0x0000000109087824 */ /* 0x000fe400078e0a08 */
[C---:B------:R-:W-:Y:S02]  /*2410*/  IMAD R2, R11.reuse, -0x800000, R2 ;  /* 0xff8000000b027824 */ /* 0x040fe400078e0202 */
[----:B------:R0:W1:Y:S01]  /*2420*/  MUFU.RCP R9, R8 ;  /* 0x0000000800097308 */ /* 0x0000620000001000 */
[----:B------:R-:W-:Y:S01]  /*2430*/  FADD.FTZ R13, -R8, -RZ ;  /* 0x800000ff080d7221 */ /* 0x000fe20000010100 */
[----:B0-----:R-:W-:-:S04]  /*2440*/  IADD3 R8, PT, PT, R11, 0x7f, -R6 ;  /* 0x0000007f0b087810 */ /* 0x001fc80007ffe806 */
[----:B------:R-:W-:Y:S01]  /*2450*/  IADD3 R5, PT, PT, R8, R5, RZ ;  /* 0x0000000508057210 */ /* 0x000fe20007ffe0ff */
[----:B-1----:R-:W-:-:S04]  /*2460*/  FFMA R10, R9, R13, 1 ;  /* 0x3f800000090a7423 */ /* 0x002fc8000000000d */
[----:B------:R-:W-:-:S04]  /*2470*/  FFMA R9, R9, R10, R9 ;  /* 0x0000000a09097223 */ /* 0x000fc80000000009 */
[----:B------:R-:W-:-:S04]  /*2480*/  FFMA R10, R2, R9, RZ ;  /* 0x00000009020a7223 */ /* 0x000fc800000000ff */
[----:B------:R-:W-:-:S04]  /*2490*/  FFMA R12, R13, R10, R2 ;  /* 0x0000000a0d0c7223 */ /* 0x000fc80000000002 */
[----:B------:R-:W-:-:S04]  /*24a0*/  FFMA R12, R9, R12, R10 ;  /* 0x0000000c090c7223 */ /* 0x000fc8000000000a */
[----:B------:R-:W-:-:S04]  /*24b0*/  FFMA R13, R13, R12, R2 ;  /* 0x0000000c0d0d7223 */ /* 0x000fc80000000002 */
[----:B------:R-:W-:-:S05]  /*24c0*/  FFMA R2, R9, R13, R12 ;  /* 0x0000000d09027223 */ /* 0x000fca000000000c */
[----:B------:R-:W-:-:S04]  /*24d0*/  SHF.R.U32.HI R6, RZ, 0x17, R2 ;  /* 0x00000017ff067819 */ /* 0x000fc80000011602 */
[----:B------:R-:W-:-:S05]  /*24e0*/  LOP3.LUT R6, R6, 0xff, RZ, 0xc0, !PT ;  /* 0x000000ff06067812 */ /* 0x000fca00078ec0ff */
[----:B------:R-:W-:-:S04]  /*24f0*/  IMAD.IADD R10, R6, 0x1, R5 ;  /* 0x00000001060a7824 */ /* 0x000fc800078e0205 */
[----:B------:R-:W-:-:S05]  /*2500*/  VIADD R6, R10, 0xffffffff ;  /* 0xffffffff0a067836 */ /* 0x000fca0000000000 */
[----:B------:R-:W-:-:S13]  /*2510*/  ISETP.GE.U32.AND P0, PT, R6, 0xfe, PT ;  /* 0x000000fe0600780c */ /* 0x000fda0003f06070 */
[----:B------:R-:W-:Y:S05]  /*2520*/  @!P0 BRA `(.L_x_110) ;  /* 0x0000000000808947 */ /* 0x000fea0003800000 */
[----:B------:R-:W-:-:S13]  /*2530*/  ISETP.GT.AND P0, PT, R10, 0xfe, PT ;  /* 0x000000fe0a00780c */ /* 0x000fda0003f04270 */
[----:B------:R-:W-:Y:S05]  /*2540*/  @P0 BRA `(.L_x_111) ;  /* 0x00000000006c0947 */ /* 0x000fea0003800000 */
[----:B------:R-:W-:-:S13]  /*2550*/  ISETP.GE.AND P0, PT, R10, 0x1, PT ;  /* 0x000000010a00780c */ /* 0x000fda0003f06270 */
[----:B------:R-:W-:Y:S05]  /*2560*/  @P0 BRA `(.L_x_112) ;  /* 0x0000000000740947 */ /* 0x000fea0003800000 */
[----:B------:R-:W-:Y:S02]  /*2570*/  ISETP.GE.AND P0, PT, R10, -0x18, PT ;  /* 0xffffffe80a00780c */ /* 0x000fe40003f06270 */
[----:B------:R-:W-:-:S11]  /*2580*/  LOP3.LUT R2, R2, 0x80000000, RZ, 0xc0, !PT ;  /* 0x8000000002027812 */ /* 0x000fd600078ec0ff */
[----:B------:R-:W-:Y:S05]  /*2590*/  @!P0 BRA `(.L_x_112) ;  /* 0x0000000000688947 */ /* 0x000fea0003800000 */
[CCC-:B------:R-:W-:Y:S01]  /*25a0*/  FFMA.RZ R5, R9.reuse, R13.reuse, R12.reuse ;  /* 0x0000000d09057223 */ /* 0x1c0fe2000000c00c */
[-CC-:B------:R-:W-:Y:S01]  /*25b0*/  FFMA.RM R6, R9, R13.reuse, R12.reuse ;  /* 0x0000000d09067223 */ /* 0x180fe2000000400c */
[C---:B------:R-:W-:Y:S02]  /*25c0*/  ISETP.NE.AND P2, PT, R10.reuse, RZ, PT ;  /* 0x000000ff0a00720c */ /* 0x040fe40003f45270 */
[C---:B------:R-:W-:Y:S02]  /*25d0*/  ISETP.NE.AND P1, PT, R10.reuse, RZ, PT ;  /* 0x000000ff0a00720c */ /* 0x040fe40003f25270 */
[----:B------:R-:W-:Y:S01]  /*25e0*/  LOP3.LUT R8, R5, 0x7fffff, RZ, 0xc0, !PT ;  /* 0x007fffff05087812 */ /* 0x000fe200078ec0ff */
[----:B------:R-:W-:Y:S01]  /*25f0*/  FFMA.RP R5, R9, R13, R12 ;  /* 0x0000000d09057223 */ /* 0x000fe2000000800c */
[----:B------:R-:W-:Y:S01]  /*2600*/  IADD3 R9, PT, PT, R10, 0x20, RZ ;  /* 0x000000200a097810 */ /* 0x000fe20007ffe0ff */
[----:B------:R-:W-:Y:S01]  /*2610*/  IMAD.MOV R10, RZ, RZ, -R10 ;  /* 0x000000ffff0a7224 */ /* 0x000fe200078e0a0a */
[----:B------:R-:W-:-:S02]  /*2620*/  LOP3.LUT R8, R8, 0x800000, RZ, 0xfc, !PT ;  /* 0x0080000008087812 */ /* 0x000fc400078efcff */
[----:B------:R-:W-:Y:S02]  /*2630*/  FSETP.NEU.FTZ.AND P0, PT, R5, R6, PT ;  /* 0x000000060500720b */ /* 0x000fe40003f1d000 */
[----:B------:R-:W-:Y:S02]  /*2640*/  SHF.L.U32 R9, R8, R9, RZ ;  /* 0x0000000908097219 */ /* 0x000fe400000006ff */
[----:B------:R-:W-:Y:S02]  /*2650*/  SEL R5, R10, RZ, P2 ;  /* 0x000000ff0a057207 */ /* 0x000fe40001000000 */
[----:B------:R-:W-:Y:S02]  /*2660*/  ISETP.NE.AND P1, PT, R9, RZ, P1 ;  /* 0x000000ff0900720c */ /* 0x000fe40000f25270 */
[----:B------:R-:W-:Y:S02]  /*2670*/  SHF.R.U32.HI R5, RZ, R5, R8 ;  /* 0x00000005ff057219 */ /* 0x000fe40000011608 */
[----:B------:R-:W-:-:S02]  /*2680*/  PLOP3.LUT P0, PT, P0, P1, PT, 0xf8, 0x8f ;  /* 0x00000000008f781c */ /* 0x000fc40000703f70 */
[----:B------:R-:W-:Y:S02]  /*2690*/  SHF.R.U32.HI R9, RZ, 0x1, R5 ;  /* 0x00000001ff097819 */ /* 0x000fe40000011605 */
[----:B------:R-:W-:-:S04]  /*26a0*/  SEL R6, RZ, 0x1, !P0 ;  /* 0x00000001ff067807 */ /* 0x000fc80004000000 */
[----:B------:R-:W-:-:S04]  /*26b0*/  LOP3.LUT R6, R6, 0x1, R9, 0xf8, !PT ;  /* 0x0000000106067812 */ /* 0x000fc800078ef809 */
[----:B------:R-:W-:-:S05]  /*26c0*/  LOP3.LUT R6, R6, R5, RZ, 0xc0, !PT ;  /* 0x0000000506067212 */ /* 0x000fca00078ec0ff */
[----:B------:R-:W-:-:S05]  /*26d0*/  IMAD.IADD R9, R9, 0x1, R6 ;  /* 0x0000000109097824 */ /* 0x000fca00078e0206 */
[----:B------:R-:W-:Y:S01]  /*26e0*/  LOP3.LUT R2, R9, R2, RZ, 0xfc, !PT ;  /* 0x0000000209027212 */ /* 0x000fe200078efcff */
[----:B------:R-:W-:Y:S06]  /*26f0*/  BRA `(.L_x_112) ;  /* 0x0000000000107947 */ /* 0x000fec0003800000 */
.L_x_111:
[----:B------:R-:W-:-:S04]  /*2700*/  LOP3.LUT R2, R2, 0x80000000, RZ, 0xc0, !PT ;  /* 0x8000000002027812 */ /* 0x000fc800078ec0ff */
[----:B------:R-:W-:Y:S01]  /*2710*/  LOP3.LUT R2, R2, 0x7f800000, RZ, 0xfc, !PT ;  /* 0x7f80000002027812 */ /* 0x000fe200078efcff */
[----:B------:R-:W-:Y:S06]  /*2720*/  BRA `(.L_x_112) ;  /* 0x0000000000047947 */ /* 0x000fec0003800000 */
.L_x_110:
[----:B------:R-:W-:-:S07]  /*2730*/  LEA R2, R5, R2, 0x17 ;  /* 0x0000000205027211 */ /* 0x000fce00078eb8ff */
.L_x_112:
[----:B------:R-:W-:Y:S05]  /*2740*/  BSYNC.RECONVERGENT B2 ;  /* 0x0000000000027941 */ /* 0x000fea0003800200 */
.L_x_109:
[----:B------:R-:W-:Y:S05]  /*2750*/  BRA `(.L_x_113) ;  /* 0x0000000000207947 */ /* 0x000fea0003800000 */
.L_x_108:
[----:B------:R-:W-:-:S04]  /*2760*/  LOP3.LUT R2, R9, 0x80000000, R2, 0x48, !PT ;  /* 0x8000000009027812 */ /* 0x000fc800078e4802 */
[----:B------:R-:W-:Y:S01]  /*2770*/  LOP3.LUT R2, R2, 0x7f800000, RZ, 0xfc, !PT ;  /* 0x7f80000002027812 */ /* 0x000fe200078efcff */
[----:B------:R-:W-:Y:S06]  /*2780*/  BRA `(.L_x_113) ;  /* 0x0000000000147947 */ /* 0x000fec0003800000 */
.L_x_107:
[----:B------:R-:W-:Y:S01]  /*2790*/  LOP3.LUT R2, R9, 0x80000000, R2, 0x48, !PT ;  /* 0x8000000009027812 */ /* 0x000fe200078e4802 */
[----:B------:R-:W-:Y:S06]  /*27a0*/  BRA `(.L_x_113) ;  /* 0x00000000000c7947 */ /* 0x000fec0003800000 */
.L_x_106:
[----:B------:R-:W0:Y:S01]  /*27b0*/  MUFU.RSQ R2, -QNAN ;  /* 0xffc0000000027908 */ /* 0x000e220000001400 */
[----:B------:R-:W-:Y:S05]  /*27c0*/  BRA `(.L_x_113) ;  /* 0x0000000000047947 */ /* 0x000fea0003800000 */
.L_x_105:
[----:B------:R-:W-:-:S07]  /*27d0*/  FADD.FTZ R2, R2, R0 ;  /* 0x0000000002027221 */ /* 0x000fce0000010000 */
.L_x_113:
[----:B------:R-:W-:Y:S05]  /*27e0*/  BSYNC.RECONVERGENT B1 ;  /* 0x0000000000017941 */ /* 0x000fea0003800200 */
.L_x_103:
[----:B------:R-:W-:-:S04]  /*27f0*/  IMAD.MOV.U32 R5, RZ, RZ, 0x0 ;  /* 0x00000000ff057424 */ /* 0x000fc800078e00ff */
[----:B0-----:R-:W-:Y:S05]  /*2800*/  RET.REL.NODEC R4 `(_Z27findNeighborsAndUnionKernelPKfiffPKiS2_PiS3_i) ;  /* 0xffffffd404fc7950 */ /* 0x001fea0003c3ffff */
.L_x_114:
        /* <DEDUP_REMOVED lines=15> */
.L_x_133:


//--------------------- .text._Z22buildSpatialHashKernelPKfifPiS1_i --------------------------
	.section	.text._Z22buildSpatialHashKernelPKfifPiS1_i,"ax",@progbits
	.align	128
        .global         _Z22buildSpatialHashKernelPKfifPiS1_i
        .type           _Z22buildSpatialHashKernelPKfifPiS1_i,@function
        .size           _Z22buildSpatialHashKernelPKfifPiS1_i,(.L_x_134 - _Z22buildSpatialHashKernelPKfifPiS1_i)
        .other          _Z22buildSpatialHashKernelPKfifPiS1_i,@"STO_CUDA_ENTRY STV_DEFAULT"
_Z22buildSpatialHashKernelPKfifPiS1_i:
.text._Z22buildSpatialHashKernelPKfifPiS1_i:
        /* <DEDUP_REMOVED lines=14> */
[----:B------:R-:W4:Y:S04]  /*00e0*/  LDG.E R6, desc[UR4][R4.64+0x4] ;  /* 0x0000040404067981 */ /* 0x000f28000c1e1900 */
[----:B------:R4:W5:Y:S01]  /*00f0*/  LDG.E R7, desc[UR4][R4.64+0x8] ;  /* 0x0000080404077981 */ /* 0x000962000c1e1900 */
[----:B--2---:R-:W0:Y:S01]  /*0100*/  MUFU.RCP R8, R11 ;  /* 0x0000000b00087308 */ /* 0x004e220000001000 */
[----:B------:R-:W-:Y:S01]  /*0110*/  BSSY.RECONVERGENT B0, `(.L_x_115) ;  /* 0x0000013000007945 */ /* 0x000fe20003800200 */
[----:B0-----:R-:W-:-:S04]  /*0120*/  FFMA R9, R8, -R11, 1 ;  /* 0x3f80000008097423 */ /* 0x001fc8000000080b */
[----:B------:R-:W-:Y:S01]  /*0130*/  FFMA R9, R8, R9, R8 ;  /* 0x0000000908097223 */ /* 0x000fe20000000008 */
[----:B---3--:R-:W-:-:S04]  /*0140*/  FMNMX R0, R0, 100, PT ;  /* 0x42c8000000007809 */ /* 0x008fc80003800000 */
[----:B------:R-:W-:Y:S02]  /*0150*/  FMNMX R2, R0, -100, !PT ;  /* 0xc2c8000000027809 */ /* 0x000fe40007800000 */
[----:B------:R-:W0:Y:S01]  /*0160*/  LDC R0, c[0x0][0x38c] ;  /* 0x0000e300ff007b82 */ /* 0x000e220000000800 */
[----:B----4-:R-:W-:Y:S02]  /*0170*/  FMNMX R5, R6, 100, PT ;  /* 0x42c8000006057809 */ /* 0x010fe40003800000 */
[----:B------:R-:W-:Y:S01]  /*0180*/  FADD R2, R2, 100 ;  /* 0x42c8000002027421 */ /* 0x000fe20000000000 */
[----:B-----5:R-:W-:Y:S02]  /*0190*/  FMNMX R6, R7, 5, PT ;  /* 0x40a0000007067809 */ /* 0x020fe40003800000 */
[----:B------:R-:W-:Y:S01]  /*01a0*/  FMNMX R5, R5, -100, !PT ;  /* 0xc2c8000005057809 */ /* 0x000fe20007800000 */
[----:B------:R-:W1:Y:S01]  /*01b0*/  FCHK P0, R2, R11 ;  /* 0x0000000b02007302 */ /* 0x000e620000000000 */
[----:B------:R-:W-:Y:S01]  /*01c0*/  FFMA R8, R2, R9, RZ ;  /* 0x0000000902087223 */ /* 0x000fe200000000ff */
[----:B------:R-:W-:-:S03]  /*01d0*/  FMNMX R6, R6, -5, !PT ;  /* 0xc0a0000006067809 */ /* 0x000fc60007800000 */
[----:B------:R-:W-:-:S04]  /*01e0*/  FFMA R4, R8, -R11, R2 ;  /* 0x8000000b08047223 */ /* 0x000fc80000000002 */
[----:B------:R-:W-:Y:S01]  /*01f0*/  FFMA R4, R9, R4, R8 ;  /* 0x0000000409047223 */ /* 0x000fe20000000008 */
[----:B-1----:R-:W-:Y:S06]  /*0200*/  @!P0 BRA `(.L_x_116) ;  /* 0x00000000000c8947 */ /* 0x002fec0003800000 */
[----:B------:R-:W-:-:S07]  /*0210*/  MOV R8, 0x230 ;  /* 0x0000023000087802 */ /* 0x000fce0000000f00 */
[----:B0-----:R-:W-:Y:S05]  /*0220*/  CALL.REL.NOINC `($__internal_1_$__cuda_sm3x_div_rn_noftz_f32_slowpath) ;  /* 0x0000000400247944 */ /* 0x001fea0003c00000 */
[----:B------:R-:W-:-:S07]  /*0230*/  IMAD.MOV.U32 R4, RZ, RZ, R2 ;  /* 0x000000ffff047224 */ /* 0x000fce00078e0002 */
.L_x_116:
[----:B------:R-:W-:Y:S05]  /*0240*/  BSYNC.RECONVERGENT B0 ;  /* 0x0000000000007941 */ /* 0x000fea0003800200 */
.L_x_115:
        /* <DEDUP_REMOVED lines=12> */
[----:B------:R-:W-:Y:S01]  /*0310*/  IMAD.MOV.U32 R2, RZ, RZ, R5 ;  /* 0x000000ffff027224 */ /* 0x000fe200078e0005 */
[----:B------:R-:W-:-:S07]  /*0320*/  MOV R8, 0x340 ;  /* 0x0000034000087802 */ /* 0x000fce0000000f00 */
[----:B0-----:R-:W-:Y:S05]  /*0330*/  CALL.REL.NOINC `($__internal_1_$__cuda_sm3x_div_rn_noftz_f32_slowpath) ;  /* 0x0000000000e07944 */ /* 0x001fea0003c00000 */
[----:B------:R-:W-:-:S07]  /*0340*/  IMAD.MOV.U32 R7, RZ, RZ, R2 ;  /* 0x000000ffff077224 */ /* 0x000fce00078e0002 */
.L_x_118:
[----:B------:R-:W-:Y:S05]  /*0350*/  BSYNC.RECONVERGENT B0 ;  /* 0x0000000000007941 */ /* 0x000fea0003800200 */
.L_x_117:
        /* <DEDUP_REMOVED lines=15> */
.L_x_120:
[----:B------:R-:W-:Y:S05]  /*0450*/  BSYNC.RECONVERGENT B0 ;  /* 0x0000000000007941 */ /* 0x000fea0003800200 */
.L_x_119:
[----:B------:R-:W0:Y:S01]  /*0460*/  LDC R9, c[0x0][0x3a0] ;  /* 0x0000e800ff097b82 */ /* 0x000e220000000800 */
[----:B------:R-:W1:Y:S01]  /*0470*/  F2I.TRUNC.NTZ R2, R2 ;  /* 0x0000000200027305 */ /* 0x000e62000020f100 */
[----:B------:R-:W-:Y:S02]  /*0480*/  VIMNMX.RELU R4, PT, PT, R4, 0x270f, PT ;  /* 0x0000270f04047848 */ /* 0x000fe40003fe1100 */
[----:B------:R-:W-:-:S03]  /*0490*/  VIMNMX.RELU R5, PT, PT, R5, 0x270f, PT ;  /* 0x0000270f05057848 */ /* 0x000fc60003fe1100 */
[----:B------:R-:W-:Y:S02]  /*04a0*/  IMAD R4, R4, 0x466f45d, RZ ;  /* 0x0466f45d04047824 */ /* 0x000fe400078e02ff */
[----:B------:R-:W-:Y:S01]  /*04b0*/  IMAD R5, R5, 0x127409f, RZ ;  /* 0x0127409f05057824 */ /* 0x000fe200078e02ff */
[----:B-1----:R-:W-:-:S05]  /*04c0*/  VIMNMX.RELU R6, PT, PT, R2, 0x270f, PT ;  /* 0x0000270f02067848 */ /* 0x002fca0003fe1100 */
[----:B------:R-:W-:Y:S01]  /*04d0*/  IMAD R6, R6, 0x4f9ffb7, RZ ;  /* 0x04f9ffb706067824 */ /* 0x000fe200078e02ff */
[----:B0-----:R-:W-:-:S04]  /*04e0*/  IABS R0, R9 ;  /* 0x0000000900007213 */ /* 0x001fc80000000000 */
[----:B------:R-:W-:Y:S01]  /*04f0*/  LOP3.LUT R2, R6, R5, R4, 0x96, !PT ;  /* 0x0000000506027212 */ /* 0x000fe200078e9604 */
[----:B------:R-:W-:Y:S01]  /*0500*/  IMAD.MOV.U32 R6, RZ, RZ, RZ ;  /* 0x000000ffff067224 */ /* 0x000fe200078e00ff */
[----:B------:R-:W0:Y:S02]  /*0510*/  I2F.RP R8, R0 ;  /* 0x0000000000087306 */ /* 0x000e240000209400 */
[----:B------:R-:W-:Y:S02]  /*0520*/  IABS R4, R2 ;  /* 0x0000000200047213 */ /* 0x000fe40000000000 */
[----:B------:R-:W-:-:S04]  /*0530*/  ISETP.GE.AND P2, PT, R2, RZ, PT ;  /* 0x000000ff0200720c */ /* 0x000fc80003f46270 */
[----:B0-----:R-:W0:Y:S02]  /*0540*/  MUFU.RCP R8, R8 ;  /* 0x0000000800087308 */ /* 0x001e240000001000 */
[----:B0-----:R-:W-:-:S06]  /*0550*/  VIADD R7, R8, 0xffffffe ;  /* 0x0ffffffe08077836 */ /* 0x001fcc0000000000 */
[----:B------:R-:W0:Y:S02]  /*0560*/  F2I.FTZ.U32.TRUNC.NTZ R7, R7 ;  /* 0x0000000700077305 */ /* 0x000e24000021f000 */
[----:B0-----:R-:W-:-:S04]  /*0570*/  IMAD.MOV R11, RZ, RZ, -R7 ;  /* 0x000000ffff0b7224 */ /* 0x001fc800078e0a07 */
[----:B------:R-:W-:-:S04]  /*0580*/  IMAD R5, R11, R0, RZ ;  /* 0x000000000b057224 */ /* 0x000fc800078e02ff */
[----:B------:R-:W-:Y:S01]  /*0590*/  IMAD.HI.U32 R6, R7, R5, R6 ;  /* 0x0000000507067227 */ /* 0x000fe200078e0006 */
[----:B------:R-:W-:Y:S02]  /*05a0*/  MOV R7, R4 ;  /* 0x0000000400077202 */ /* 0x000fe40000000f00 */
[----:B------:R-:W0:Y:S03]  /*05b0*/  LDC.64 R4, c[0x0][0x390] ;  /* 0x0000e400ff047b82 */ /* 0x000e260000000a00 */
[----:B------:R-:W-:-:S04]  /*05c0*/  IMAD.HI.U32 R6, R6, R7, RZ ;  /* 0x0000000706067227 */ /* 0x000fc800078e00ff */
[----:B------:R-:W-:-:S04]  /*05d0*/  IMAD.MOV R6, RZ, RZ, -R6 ;  /* 0x000000ffff067224 */ /* 0x000fc800078e0a06 */
[----:B------:R-:W-:-:S05]  /*05e0*/  IMAD R7, R0, R6, R7 ;  /* 0x0000000600077224 */ /* 0x000fca00078e0207 */
[----:B------:R-:W-:-:S13]  /*05f0*/  ISETP.GT.U32.AND P0, PT, R0, R7, PT ;  /* 0x000000070000720c */ /* 0x000fda0003f04070 */
[----:B------:R-:W-:Y:S01]  /*0600*/  @!P0 IMAD.IADD R7, R7, 0x1, -R0 ;  /* 0x0000000107078824 */ /* 0x000fe200078e0a00 */
[----:B------:R-:W-:-:S04]  /*0610*/  ISETP.NE.AND P0, PT, R9, RZ, PT ;  /* 0x000000ff0900720c */ /* 0x000fc80003f05270 */
[----:B------:R-:W-:-:S13]  /*0620*/  ISETP.GT.U32.AND P1, PT, R0, R7, PT ;  /* 0x000000070000720c */ /* 0x000fda0003f24070 */
[----:B------:R-:W-:-:S04]  /*0630*/  @!P1 IMAD.IADD R7, R7, 0x1, -R0 ;  /* 0x0000000107079824 */ /* 0x000fc800078e0a00 */
[----:B------:R-:W-:Y:S01]  /*0640*/  @!P2 IMAD.MOV R7, RZ, RZ, -R7 ;  /* 0x000000ffff07a224 */ /* 0x000fe200078e0a07 */
[----:B------:R-:W-:-:S05]  /*0650*/  @!P0 LOP3.LUT R7, RZ, R9, RZ, 0x33, !PT ;  /* 0x00000009ff078212 */ /* 0x000fca00078e33ff */
[----:B0-----:R-:W-:Y:S02]  /*0660*/  IMAD.WIDE.U32 R4, R7, 0x4, R4 ;  /* 0x0000000407047825 */ /* 0x001fe400078e0004 */
[----:B------:R-:W0:Y:S04]  /*0670*/  LDC.64 R6, c[0x0][0x398] ;  /* 0x0000e600ff067b82 */ /* 0x000e280000000a00 */
[----:B------:R-:W2:Y:S01]  /*0680*/  ATOMG.E.EXCH.STRONG.GPU PT, R5, desc[UR4][R4.64], R3 ;  /* 0x80000003040579a8 */ /* 0x000ea2000c1ef104 */
[----:B0-----:R-:W-:-:S05]  /*0690*/  IMAD.WIDE R6, R3, 0x4, R6 ;  /* 0x0000000403067825 */ /* 0x001fca00078e0206 */
[----:B--2---:R-:W-:Y:S01]  /*06a0*/  STG.E desc[UR4][R6.64], R5 ;  /* 0x0000000506007986 */ /* 0x004fe2000c101904 */
[----:B------:R-:W-:Y:S05]  /*06b0*/  EXIT ;  /* 0x000000000000794d */ /* 0x000fea0003800000 */
        .weak           $__internal_1_$__cuda_sm3x_div_rn_noftz_f32_slowpath
        .type           $__internal_1_$__cuda_sm3x_div_rn_noftz_f32_slowpath,@function
        .size           $__internal_1_$__cuda_sm3x_div_rn_noftz_f32_slowpath,(.L_x_134 - $__internal_1_$__cuda_sm3x_div_rn_noftz_f32_slowpath)
$__internal_1_$__cuda_sm3x_div_rn_noftz_f32_slowpath:
[----:B------:R-:W-:Y:S01]  /*06c0*/  SHF.R.U32.HI R9, RZ, 0x17, R0 ;  /* 0x00000017ff097819 */ /* 0x000fe20000011600 */
[----:B------:R-:W-:Y:S01]  /*06d0*/  BSSY.RECONVERGENT B1, `(.L_x_121) ;  /* 0x0000063000017945 */ /* 0x000fe20003800200 */
[----:B------:R-:W-:Y:S01]  /*06e0*/  SHF.R.U32.HI R7, RZ, 0x17, R2 ;  /* 0x00000017ff077819 */ /* 0x000fe20000011602 */
[----:B------:R-:W-:Y:S01]  /*06f0*/  IMAD.MOV.U32 R11, RZ, RZ, R0 ;  /* 0x000000ffff0b7224 */ /* 0x000fe200078e0000 */
[----:B------:R-:W-:Y:S02]  /*0700*/  LOP3.LUT R9, R9, 0xff, RZ, 0xc0, !PT ;  /* 0x000000ff09097812 */ /* 0x000fe400078ec0ff */
[----:B------:R-:W-:-:S03]  /*0710*/  LOP3.LUT R14, R7, 0xff, RZ, 0xc0, !PT ;  /* 0x000000ff070e7812 */ /* 0x000fc600078ec0ff */
[----:B------:R-:W-:Y:S01]  /*0720*/  VIADD R10, R9, 0xffffffff ;  /* 0xffffffff090a7836 */ /* 0x000fe20000000000 */
[----:B------:R-:W-:-:S04]  /*0730*/  IADD3 R12, PT, PT, R14, -0x1, RZ ;  /* 0xffffffff0e0c7810 */ /* 0x000fc80007ffe0ff */
[----:B------:R-:W-:-:S04]  /*0740*/  ISETP.GT.U32.AND P0, PT, R10, 0xfd, PT ;  /* 0x000000fd0a00780c */ /* 0x000fc80003f04070 */
[----:B------:R-:W-:-:S13]  /*0750*/  ISETP.GT.U32.OR P0, PT, R12, 0xfd, P0 ;  /* 0x000000fd0c00780c */ /* 0x000fda0000704470 */
[----:B------:R-:W-:Y:S01]  /*0760*/  @!P0 IMAD.MOV.U32 R7, RZ, RZ, RZ ;  /* 0x000000ffff078224 */ /* 0x000fe200078e00ff */
        /* <DEDUP_REMOVED lines=22> */
[----:B------:R-:W-:Y:S02]  /*08d0*/  @!P1 FFMA R11, R0, 1.84467440737095516160e+19, RZ ;  /* 0x5f800000000b9823 */ /* 0x000fe400000000ff */
[----:B------:R-:W-:-:S07]  /*08e0*/  @!P1 VIADD R7, R7, 0x40 ;  /* 0x0000004007079836 */ /* 0x000fce0000000000 */
.L_x_122:
[----:B------:R-:W-:Y:S01]  /*08f0*/  LEA R10, R9, 0xc0800000, 0x17 ;  /* 0xc0800000090a7811 */ /* 0x000fe200078eb8ff */
[----:B------:R-:W-:Y:S03]  /*0900*/  BSSY.RECONVERGENT B2, `(.L_x_127) ;  /* 0x0000036000027945 */ /* 0x000fe60003800200 */
[----:B------:R-:W-:Y:S01]  /*0910*/  IADD3 R11, PT, PT, -R10, R11, RZ ;  /* 0x0000000b0a0b7210 */ /* 0x000fe20007ffe1ff */
[----:B------:R-:W-:-:S03]  /*0920*/  VIADD R10, R14, 0xffffff81 ;  /* 0xffffff810e0a7836 */ /* 0x000fc60000000000 */
[----:B------:R-:W0:Y:S01]  /*0930*/  MUFU.RCP R12, R11 ;  /* 0x0000000b000c7308 */ /* 0x000e220000001000 */
[----:B------:R-:W-:Y:S01]  /*0940*/  FADD.FTZ R13, -R11, -RZ ;  /* 0x800000ff0b0d7221 */ /* 0x000fe20000010100 */
[C---:B------:R-:W-:Y:S01]  /*0950*/  IMAD R2, R10.reuse, -0x800000, R2 ;  /* 0xff8000000a027824 */ /* 0x040fe200078e0202 */
[----:B------:R-:W-:-:S05]  /*0960*/  IADD3 R10, PT, PT, R10, 0x7f, -R9 ;  /* 0x0000007f0a0a7810 */ /* 0x000fca0007ffe809 */
[----:B------:R-:W-:Y:S02]  /*0970*/  IMAD.IADD R10, R10, 0x1, R7 ;  /* 0x000000010a0a7824 */ /* 0x000fe400078e0207 */
[----:B0-----:R-:W-:-:S04]  /*0980*/  FFMA R15, R12, R13, 1 ;  /* 0x3f8000000c0f7423 */ /* 0x001fc8000000000d */
        /* <DEDUP_REMOVED lines=22> */
[----:B------:R-:W-:Y:S02]  /*0af0*/  ISETP.NE.AND P1, PT, R11, RZ, PT ;  /* 0x000000ff0b00720c */ /* 0x000fe40003f25270 */
[----:B------:R-:W-:Y:S01]  /*0b00*/  LOP3.LUT R9, R7, 0x7fffff, RZ, 0xc0, !PT ;  /* 0x007fffff07097812 */ /* 0x000fe200078ec0ff */
[----:B------:R-:W-:Y:S01]  /*0b10*/  FFMA.RP R7, R17, R13, R12 ;  /* 0x0000000d11077223 */ /* 0x000fe2000000800c */
[C---:B------:R-:W-:Y:S01]  /*0b20*/  VIADD R12, R11.reuse, 0x20 ;  /* 0x000000200b0c7836 */ /* 0x040fe20000000000 */
[----:B------:R-:W-:Y:S02]  /*0b30*/  IADD3 R11, PT, PT, -R11, RZ, RZ ;  /* 0x000000ff0b0b7210 */ /* 0x000fe40007ffe1ff */
        /* <DEDUP_REMOVED lines=14> */
.L_x_129:
[----:B------:R-:W-:-:S04]  /*0c20*/  LOP3.LUT R2, R2, 0x80000000, RZ, 0xc0, !PT ;  /* 0x8000000002027812 */ /* 0x000fc800078ec0ff */
[----:B------:R-:W-:Y:S01]  /*0c30*/  LOP3.LUT R2, R2, 0x7f800000, RZ, 0xfc, !PT ;  /* 0x7f80000002027812 */ /* 0x000fe200078efcff */
[----:B------:R-:W-:Y:S06]  /*0c40*/  BRA `(.L_x_130) ;  /* 0x0000000000047947 */ /* 0x000fec0003800000 */
.L_x_128:
[----:B------:R-:W-:-:S07]  /*0c50*/  IMAD R2, R10, 0x800000, R2 ;  /* 0x008000000a027824 */ /* 0x000fce00078e0202 */
.L_x_130:
[----:B------:R-:W-:Y:S05]  /*0c60*/  BSYNC.RECONVERGENT B2 ;  /* 0x0000000000027941 */ /* 0x000fea0003800200 */
.L_x_127:
[----:B------:R-:W-:Y:S05]  /*0c70*/  BRA `(.L_x_131) ;  /* 0x0000000000207947 */ /* 0x000fea0003800000 */
.L_x_126:
[----:B------:R-:W-:-:S04]  /*0c80*/  LOP3.LUT R2, R11, 0x80000000, R2, 0x48, !PT ;  /* 0x800000000b027812 */ /* 0x000fc800078e4802 */
[----:B------:R-:W-:Y:S01]  /*0c90*/  LOP3.LUT R2, R2, 0x7f800000, RZ, 0xfc, !PT ;  /* 0x7f80000002027812 */ /* 0x000fe200078efcff */
[----:B------:R-:W-:Y:S06]  /*0ca0*/  BRA `(.L_x_131) ;  /* 0x0000000000147947 */ /* 0x000fec0003800000 */
.L_x_125:
[----:B------:R-:W-:Y:S01]  /*0cb0*/  LOP3.LUT R2, R11, 0x80000000, R2, 0x48, !PT ;  /* 0x800000000b027812 */ /* 0x000fe200078e4802 */
[----:B------:R-:W-:Y:S06]  /*0cc0*/  BRA `(.L_x_131) ;  /* 0x00000000000c7947 */ /* 0x000fec0003800000 */
.L_x_124:
[----:B------:R-:W0:Y:S01]  /*0cd0*/  MUFU.RSQ R2, -QNAN ;  /* 0xffc0000000027908 */ /* 0x000e220000001400 */
[----:B------:R-:W-:Y:S05]  /*0ce0*/  BRA `(.L_x_131) ;  /* 0x0000000000047947 */ /* 0x000fea0003800000 */
.L_x_123:
[----:B------:R-:W-:-:S07]  /*0cf0*/  FADD.FTZ R2, R2, R0 ;  /* 0x0000000002027221 */ /* 0x000fce0000010000 */
.L_x_131:
[----:B------:R-:W-:Y:S05]  /*0d00*/  BSYNC.RECONVERGENT B1 ;  /* 0x0000000000017941 */ /* 0x000fea0003800200 */
.L_x_121:
[----:B------:R-:W-:-:S04]  /*0d10*/  IMAD.MOV.U32 R9, RZ, RZ, 0x0 ;  /* 0x00000000ff097424 */ /* 0x000fc800078e00ff */
[----:B0-----:R-:W-:Y:S05]  /*0d20*/  RET.REL.NODEC R8 `(_Z22buildSpatialHashKernelPKfifPiS1_i) ;  /* 0xfffffff008b47950 */ /* 0x001fea0003c3ffff */
.L_x_132:
        /* <DEDUP_REMOVED lines=13> */
.L_x_134:


//--------------------- .nv.shared.reserved.0     --------------------------
	.section	.nv.shared.reserved.0,"aw",@nobits
	.weak		__nv_reservedSMEM_offset_0_alias
	.size		__nv_reservedSMEM_offset_0_alias, 0, 64
	.other		__nv_reservedSMEM_offset_0_alias,@"STO_CUDA_RESERVED_SHARED STV_DEFAULT"
__nv_reservedSMEM_offset_0_alias:
	.zero		0
	.zero		64


//--------------------- .nv.global                --------------------------
	.section	.nv.global,"aw",@nobits
.nv.global:
	.type		_ZN34_INTERNAL_b6614a17_4_k_cu_8a7d25536thrust24THRUST_300001_SM_1000_NS12placeholders2_8E,@object
	.size		_ZN34_INTERNAL_b6614a17_4_k_cu_8a7d25536thrust24THRUST_300001_SM_1000_NS12placeholders2_8E,(_ZN34_INTERNAL_b6614a17_4_k_cu_8a7d25534cuda3std3__436_GLOBAL__N__b6614a17_4_k_cu_8a7d25536ignoreE - _ZN34_INTERNAL_b6614a17_4_k_cu_8a7d25536thrust24THRUST_300001_SM_1000_NS12placeholders2_8E)
_ZN34_INTERNAL_b6614a17_4_k_cu_8a7d25536thrust24THRUST_300001_SM_1000_NS12placeholders2_8E:
	.zero		1
	.type		_ZN34_INTERNAL_b6614a17_4_k_cu_8a7d25534cuda3std3__436_GLOBAL__N__b6614a17_4_k_cu_8a7d25536ignoreE,@object
	.size		_ZN34_INTERNAL_b6614a17_4_k_cu_8a7d25534cuda3std3__436_GLOBAL__N__b6614a17_4_k_cu_8a7d25536ignoreE,(_ZN34_INTERNAL_b6614a17_4_k_cu_8a7d25534cuda3std6ranges3__45__cpo4dataE - _ZN34_INTERNAL_b6614a17_4_k_cu_8a7d25534cuda3std3__436_GLOBAL__N__b6614a17_4_k_cu_8a7d25536ignoreE)
_ZN34_INTERNAL_b6614a17_4_k_cu_8a7d25534cuda3std3__436_GLOBAL__N__b6614a17_4_k_cu_8a7d25536ignoreE:
	.zero		1
	.type		_ZN34_INTERNAL_b6614a17_4_k_cu_8a7d25534cuda3std6ranges3__45__cpo4dataE,@object
	.size		_ZN34_INTERNAL_b6614a17_4_k_cu_8a7d25534cuda3std6ranges3__45__cpo4dataE,(_ZN34_INTERNAL_b6614a17_4_k_cu_8a7d25536thrust24THRUST_300001_SM_1000_NS6system3cpp3parE - _ZN34_INTERNAL_b6614a17_4_k_cu_8a7d25534cuda3std6ranges3__45__cpo4dataE)
_ZN34_INTERNAL_b6614a17_4_k_cu_8a7d25534cuda3std6ranges3__45__cpo4dataE:
	.zero		1
	.type		_ZN34_INTERNAL_b6614a17_4_k_cu_8a7d25536thrust24THRUST_300001_SM_1000_NS6system3cpp3parE,@object
	.size		_ZN34_INTERNAL_b6614a17_4_k_cu_8a7d25536thrust24THRUST_300001_SM_1000_NS6system3cpp3parE,(_ZN34_INTERNAL_b6614a17_4_k_cu_8a7d25534cuda3std3__45__cpo5beginE - _ZN34_INTERNAL_b6614a17_4_k_cu_8a7d25536thrust24THRUST_300001_SM_1000_NS6system3cpp3parE)
_ZN34_INTERNAL_b6614a17_4_k_cu_8a7d25536thrust24THRUST_300001_SM_1000_NS6system3cpp3parE:
	.zero		1
	.type		_ZN34_INTERNAL_b6614a17_4_k_cu_8a7d25534cuda3std3__45__cpo5beginE,@object
	.size		_ZN34_INTERNAL_b6614a17_4_k_cu_8a7d25534cuda3std3__45__cpo5beginE,(_ZN34_INTERNAL_b6614a17_4_k_cu_8a7d25534cuda3std6ranges3__45__cpo5beginE - _ZN34_INTERNAL_b6614a17_4_k_cu_8a7d25534cuda3std3__45__cpo5beginE)
_ZN34_INTERNAL_b6614a17_4_k_cu_8a7d25534cuda3std3__45__cpo5beginE:
	.zero		1
	.type		_ZN34_INTERNAL_b6614a17_4_k_cu_8a7d25534cuda3std6ranges3__45__cpo5beginE,@object
	.size		_ZN34_INTERNAL_b6614a17_4_k_cu_8a7d25534cuda3std6ranges3__45__cpo5beginE,(_ZN34_INTERNAL_b6614a17_4_k_cu_8a7d25536thrust24THRUST_300001_SM_1000_NS6deviceE - _ZN34_INTERNAL_b6614a17_4_k_cu_8a7d25534cuda3std6ranges3__45__cpo5beginE)
_ZN34_INTERNAL_b6614a17_4_k_cu_8a7d25534cuda3std6ranges3__45__cpo5beginE:
	.zero		1
	.type		_ZN34_INTERNAL_b6614a17_4_k_cu_8a7d25536thrust24THRUST_300001_SM_1000_NS6deviceE,@object
	.size		_ZN34_INTERNAL_b6614a17_4_k_cu_8a7d25536thrust24THRUST_300001_SM_1000_NS6deviceE,(_ZN34_INTERNAL_b6614a17_4_k_cu_8a7d25534cuda3std3__47nulloptE - _ZN34_INTERNAL_b6614a17_4_k_cu_8a7d25536thrust24THRUST_300001_SM_1000_NS6deviceE)
_ZN34_INTERNAL_b6614a17_4_k_cu_8a7d25536thrust24THRUST_300001_SM_1000_NS6deviceE:
	.zero		1
	.type		_ZN34_INTERNAL_b6614a17_4_k_cu_8a7d25534cuda3std3__47nulloptE,@object
	.size		_ZN34_INTERNAL_b6614a17_4_k_cu_8a7d25534cuda3std3__47nulloptE,(_ZN34_INTERNAL_b6614a17_4_k_cu_8a7d25534cuda3std6ranges3__45__cpo8distanceE - _ZN34_INTERNAL_b6614a17_4_k_cu_8a7d25534cuda3std3__47nulloptE)
_ZN34_INTERNAL_b6614a17_4_k_cu_8a7d25534cuda3std3__47nulloptE:
	.zero		1
	.type		_ZN34_INTERNAL_b6614a17_4_k_cu_8a7d25534cuda3std6ranges3__45__cpo8distanceE,@object
	.size		_ZN34_INTERNAL_b6614a17_4_k_cu_8a7d25534cuda3std6ranges3__45__cpo8distanceE,(_ZN34_INTERNAL_b6614a17_4_k_cu_8a7d25536thrust24THRUST_300001_SM_1000_NS12placeholders2_4E - _ZN34_INTERNAL_b6614a17_4_k_cu_8a7d25534cuda3std6ranges3__45__cpo8distanceE)
_ZN34_INTERNAL_b6614a17_4_k_cu_8a7d25534cuda3std6ranges3__45__cpo8distanceE:
	.zero		1
	.type		_ZN34_INTERNAL_b6614a17_4_k_cu_8a7d25536thrust24THRUST_300001_SM_1000_NS12placeholders2_4E,@object
	.size		_ZN34_INTERNAL_b6614a17_4_k_cu_8a7d25536thrust24THRUST_300001_SM_1000_NS12placeholders2_4E,(_ZN34_INTERNAL_b6614a17_4_k_cu_8a7d25534cuda3std3__45__cpo6rbeginE - _ZN34_INTERNAL_b6614a17_4_k_cu_8a7d25536thrust24THRUST_300001_SM_1000_NS12placeholders2_4E)
_ZN34_INTERNAL_b6614a17_4_k_cu_8a7d25536thrust24THRUST_300001_SM_1000_NS12placeholders2_4E:
	.zero		1
	.type		_ZN34_INTERNAL_b6614a17_4_k_cu_8a7d25534cuda3std3__45__cpo6rbeginE,@object
	.size		_ZN34_INTERNAL_b6614a17_4_k_cu_8a7d25534cuda3std3__45__cpo6rbeginE,(_ZN34_INTERNAL_b6614a17_4_k_cu_8a7d25534cuda3std6ranges3__45__cpo7advanceE - _ZN34_INTERNAL_b6614a17_4_k_cu_8a7d25534cuda3std3__45__cpo6rbeginE)
_ZN34_INTERNAL_b6614a17_4_k_cu_8a7d25534cuda3std3__45__cpo6rbeginE:
	.zero		1
	.type		_ZN34_INTERNAL_b6614a17_4_k_cu_8a7d25534cuda3std6ranges3__45__cpo7advanceE,@object
	.size		_ZN34_INTERNAL_b6614a17_4_k_cu_8a7d25534cuda3std6ranges3__45__cpo7advanceE,(_ZN34_INTERNAL_b6614a17_4_k_cu_8a7d25536thrust24THRUST_300001_SM_1000_NS12placeholders3_10E - _ZN34_INTERNAL_b6614a17_4_k_cu_8a7d25534cuda3std6ranges3__45__cpo7advanceE)
_ZN34_INTERNAL_b6614a17_4_k_cu_8a7d25534cuda3std6ranges3__45__cpo7advanceE:
	.zero		1
	.type		_ZN34_INTERNAL_b6614a17_4_k_cu_8a7d25536thrust24THRUST_300001_SM_1000_NS12placeholders3_10E,@object
	.size		_ZN34_INTERNAL_b6614a17_4_k_cu_8a7d25536thrust24THRUST_300001_SM_1000_NS12placeholders3_10E,(_ZN34_INTERNAL_b6614a17_4_k_cu_8a7d25534cuda3std3__48in_placeE - _ZN34_INTERNAL_b6614a17_4_k_cu_8a7d25536thrust24THRUST_300001_SM_1000_NS12placeholders3_10E)
_ZN34_INTERNAL_b6614a17_4_k_cu_8a7d25536thrust24THRUST_300001_SM_1000_NS12placeholders3_10E:
	.zero		1
	.type		_ZN34_INTERNAL_b6614a17_4_k_cu_8a7d25534cuda3std3__48in_placeE,@object
	.size		_ZN34_INTERNAL_b6614a17_4_k_cu_8a7d25534cuda3std3__48in_placeE,(_ZN34_INTERNAL_b6614a17_4_k_cu_8a7d25534cuda3std6ranges3__45__cpo4sizeE - _ZN34_INTERNAL_b6614a17_4_k_cu_8a7d25534cuda3std3__48in_placeE)
_ZN34_INTERNAL_b6614a17_4_k_cu_8a7d25534cuda3std3__48in_placeE:
	.zero		1
	.type		_ZN34_INTERNAL_b6614a17_4_k_cu_8a7d25534cuda3std6ranges3__45__cpo4sizeE,@object
	.size		_ZN34_INTERNAL_b6614a17_4_k_cu_8a7d25534cuda3std6ranges3__45__cpo4sizeE,(_ZN34_INTERNAL_b6614a17_4_k_cu_8a7d25536thrust24THRUST_300001_SM_1000_NS12placeholders2_2E - _ZN34_INTERNAL_b6614a17_4_k_cu_8a7d25534cuda3std6ranges3__45__cpo4sizeE)
_ZN34_INTERNAL_b6614a17_4_k_cu_8a7d25534cuda3std6ranges3__45__cpo4sizeE:
	.zero		1
	.type		_ZN34_INTERNAL_b6614a17_4_k_cu_8a7d25536thrust24THRUST_300001_SM_1000_NS12placeholders2_2E,@object
	.size		_ZN34_INTERNAL_b6614a17_4_k_cu_8a7d25536thrust24THRUST_300001_SM_1000_NS12placeholders2_2E,(_ZN34_INTERNAL_b6614a17_4_k_cu_8a7d25534cuda3std3__45__cpo6cbeginE - _ZN34_INTERNAL_b6614a17_4_k_cu_8a7d25536thrust24THRUST_300001_SM_1000_NS12placeholders2_2E)
_ZN34_INTERNAL_b6614a17_4_k_cu_8a7d25536thrust24THRUST_300001_SM_1000_NS12placeholders2_2E:
	.zero		1
	.type		_ZN34_INTERNAL_b6614a17_4_k_cu_8a7d25534cuda3std3__45__cpo6cbeginE,@object
	.size		_ZN34_INTERNAL_b6614a17_4_k_cu_8a7d25534cuda3std3__45__cpo6cbeginE,(_ZN34_INTERNAL_b6614a17_4_k_cu_8a7d25534cuda3std6ranges3__45__cpo6cbeginE - _ZN34_INTERNAL_b6614a17_4_k_cu_8a7d25534cuda3std3__45__cpo6cbeginE)
_ZN34_INTERNAL_b6614a17_4_k_cu_8a7d25534cuda3std3__45__cpo6cbeginE:
	.zero		1
	.type		_ZN34_INTERNAL_b6614a17_4_k_cu_8a7d25534cuda3std6ranges3__45__cpo6cbeginE,@object
	.size		_ZN34_INTERNAL_b6614a17_4_k_cu_8a7d25534cuda3std6ranges3__45__cpo6cbeginE,(_ZN34_INTERNAL_b6614a17_4_k_cu_8a7d25536thrust24THRUST_300001_SM_1000_NS12placeholders2_6E - _ZN34_INTERNAL_b6614a17_4_k_cu_8a7d25534cuda3std6ranges3__45__cpo6cbeginE)
_ZN34_INTERNAL_b6614a17_4_k_cu_8a7d25534cuda3std6ranges3__45__cpo6cbeginE:
	.zero		1
	.type		_ZN34_INTERNAL_b6614a17_4_k_cu_8a7d25536thrust24THRUST_300001_SM_1000_NS12placeholders2_6E,@object
	.size		_ZN34_INTERNAL_b6614a17_4_k_cu_8a7d25536thrust24THRUST_300001_SM_1000_NS12placeholders2_6E,(_ZN34_INTERNAL_b6614a17_4_k_cu_8a7d25534cuda3std3__45__cpo7crbeginE - _ZN34_INTERNAL_b6614a17_4_k_cu_8a7d25536thrust24THRUST_300001_SM_1000_NS12placeholders2_6E)
_ZN34_INTERNAL_b6614a17_4_k_cu_8a7d25536thrust24THRUST_300001_SM_1000_NS12placeholders2_6E:
	.zero		1
	.type		_ZN34_INTERNAL_b6614a17_4_k_cu_8a7d25534cuda3std3__45__cpo7crbeginE,@object
	.size		_ZN34_INTERNAL_b6614a17_4_k_cu_8a7d25534cuda3std3__45__cpo7crbeginE,(_ZN34_INTERNAL_b6614a17_4_k_cu_8a7d25534cuda3std6ranges3__45__cpo4nextE - _ZN34_INTERNAL_b6614a17_4_k_cu_8a7d25534cuda3std3__45__cpo7crbeginE)
_ZN34_INTERNAL_b6614a17_4_k_cu_8a7d25534cuda3std3__45__cpo7crbeginE:
	.zero		1
	.type		_ZN34_INTERNAL_b6614a17_4_k_cu_8a7d25534cuda3std6ranges3__45__cpo4nextE,@object
	.size		_ZN34_INTERNAL_b6614a17_4_k_cu_8a7d25534cuda3std6ranges3__45__cpo4nextE,(_ZN34_INTERNAL_b6614a17_4_k_cu_8a7d25534cuda3std6ranges3__45__cpo4swapE - _ZN34_INTERNAL_b6614a17_4_k_cu_8a7d25534cuda3std6ranges3__45__cpo4nextE)
_ZN34_INTERNAL_b6614a17_4_k_cu_8a7d25534cuda3std6ranges3__45__cpo4nextE:
	.zero		1
	.type		_ZN34_INTERNAL_b6614a17_4_k_cu_8a7d25534cuda3std6ranges3__45__cpo4swapE,@object
	.size		_ZN34_INTERNAL_b6614a17_4_k_cu_8a7d25534cuda3std6ranges3__45__cpo4swapE,(_ZN34_INTERNAL_b6614a17_4_k_cu_8a7d25536thrust24THRUST_300001_SM_1000_NS8cuda_cub10par_nosyncE - _ZN34_INTERNAL_b6614a17_4_k_cu_8a7d25534cuda3std6ranges3__45__cpo4swapE)
_ZN34_INTERNAL_b6614a17_4_k_cu_8a7d25534cuda3std6ranges3__45__cpo4swapE:
	.zero		1
	.type		_ZN34_INTERNAL_b6614a17_4_k_cu_8a7d25536thrust24THRUST_300001_SM_1000_NS8cuda_cub10par_nosyncE,@object
	.size		_ZN34_INTERNAL_b6614a17_4_k_cu_8a7d25536thrust24THRUST_300001_SM_1000_NS8cuda_cub10par_nosyncE,(_ZN34_INTERNAL_b6614a17_4_k_cu_8a7d25536thrust24THRUST_300001_SM_1000_NS3seqE - _ZN34_INTERNAL_b6614a17_4_k_cu_8a7d25536thrust24THRUST_300001_SM_1000_NS8cuda_cub10par_nosyncE)
_ZN34_INTERNAL_b6614a17_4_k_cu_8a7d25536thrust24THRUST_300001_SM_1000_NS8cuda_cub10par_nosyncE:
	.zero		1
	.type		_ZN34_INTERNAL_b6614a17_4_k_cu_8a7d25536thrust24THRUST_300001_SM_1000_NS3seqE,@object
	.size		_ZN34_INTERNAL_b6614a17_4_k_cu_8a7d25536thrust24THRUST_300001_SM_1000_NS3seqE,(_ZN34_INTERNAL_b6614a17_4_k_cu_8a7d25534cuda3std3__420unreachable_sentinelE - _ZN34_INTERNAL_b6614a17_4_k_cu_8a7d25536thrust24THRUST_300001_SM_1000_NS3seqE)
_ZN34_INTERNAL_b6614a17_4_k_cu_8a7d25536thrust24THRUST_300001_SM_1000_NS3seqE:
	.zero		1
	.type		_ZN34_INTERNAL_b6614a17_4_k_cu_8a7d25534cuda3std3__420unreachable_sentinelE,@object
	.size		_ZN34_INTERNAL_b6614a17_4_k_cu_8a7d25534cuda3std3__420unreachable_sentinelE,(_ZN34_INTERNAL_b6614a17_4_k_cu_8a7d25534cuda3std6ranges3__45__cpo5ssizeE - _ZN34_INTERNAL_b6614a17_4_k_cu_8a7d25534cuda3std3__420unreachable_sentinelE)
_ZN34_INTERNAL_b6614a17_4_k_cu_8a7d25534cuda3std3__420unreachable_sentinelE:
	.zero		1
	.type		_ZN34_INTERNAL_b6614a17_4_k_cu_8a7d25534cuda3std6ranges3__45__cpo5ssizeE,@object
	.size		_ZN34_INTERNAL_b6614a17_4_k_cu_8a7d25534cuda3std6ranges3__45__cpo5ssizeE,(_ZN34_INTERNAL_b6614a17_4_k_cu_8a7d25536thrust24THRUST_300001_SM_1000_NS12placeholders2_3E - _ZN34_INTERNAL_b6614a17_4_k_cu_8a7d25534cuda3std6ranges3__45__cpo5ssizeE)
_ZN34_INTERNAL_b6614a17_4_k_cu_8a7d25534cuda3std6ranges3__45__cpo5ssizeE:
	.zero		1
	.type		_ZN34_INTERNAL_b6614a17_4_k_cu_8a7d25536thrust24THRUST_300001_SM_1000_NS12placeholders2_3E,@object
	.size		_ZN34_INTERNAL_b6614a17_4_k_cu_8a7d25536thrust24THRUST_300001_SM_1000_NS12placeholders2_3E,(_ZN34_INTERNAL_b6614a17_4_k_cu_8a7d25534cuda3std3__45__cpo4cendE - _ZN34_INTERNAL_b6614a17_4_k_cu_8a7d25536thrust24THRUST_300001_SM_1000_NS12placeholders2_3E)
_ZN34_INTERNAL_b6614a17_4_k_cu_8a7d25536thrust24THRUST_300001_SM_1000_NS12placeholders2_3E:
	.zero		1
	.type		_ZN34_INTERNAL_b6614a17_4_k_cu_8a7d25534cuda3std3__45__cpo4cendE,@object
	.size		_ZN34_INTERNAL_b6614a17_4_k_cu_8a7d25534cuda3std3__45__cpo4cendE,(_ZN34_INTERNAL_b6614a17_4_k_cu_8a7d25534cuda3std6ranges3__45__cpo4cendE - _ZN34_INTERNAL_b6614a17_4_k_cu_8a7d25534cuda3std3__45__cpo4cendE)
_ZN34_INTERNAL_b6614a17_4_k_cu_8a7d25534cuda3std3__45__cpo4cendE:
	.zero		1
	.type		_ZN34_INTERNAL_b6614a17_4_k_cu_8a7d25534cuda3std6ranges3__45__cpo4cendE,@object
	.size		_ZN34_INTERNAL_b6614a17_4_k_cu_8a7d25534cuda3std6ranges3__45__cpo4cendE,(_ZN34_INTERNAL_b6614a17_4_k_cu_8a7d25536thrust24THRUST_300001_SM_1000_NS12placeholders2_7E - _ZN34_INTERNAL_b6614a17_4_k_cu_8a7d25534cuda3std6ranges3__45__cpo4cendE)
_ZN34_INTERNAL_b6614a17_4_k_cu_8a7d25534cuda3std6ranges3__45__cpo4cendE:
	.zero		1
	.type		_ZN34_INTERNAL_b6614a17_4_k_cu_8a7d25536thrust24THRUST_300001_SM_1000_NS12placeholders2_7E,@object
	.size		_ZN34_INTERNAL_b6614a17_4_k_cu_8a7d25536thrust24THRUST_300001_SM_1000_NS12placeholders2_7E,(_ZN34_INTERNAL_b6614a17_4_k_cu_8a7d25534cuda3std3__45__cpo5crendE - _ZN34_INTERNAL_b6614a17_4_k_cu_8a7d25536thrust24THRUST_300001_SM_1000_NS12placeholders2_7E)
_ZN34_INTERNAL_b6614a17_4_k_cu_8a7d25536thrust24THRUST_300001_SM_1000_NS12placeholders2_7E:
	.zero		1
	.type		_ZN34_INTERNAL_b6614a17_4_k_cu_8a7d25534cuda3std3__45__cpo5crendE,@object
	.size		_ZN34_INTERNAL_b6614a17_4_k_cu_8a7d25534cuda3std3__45__cpo5crendE,(_ZN34_INTERNAL_b6614a17_4_k_cu_8a7d25534cuda3std6ranges3__45__cpo4prevE - _ZN34_INTERNAL_b6614a17_4_k_cu_8a7d25534cuda3std3__45__cpo5crendE)
_ZN34_INTERNAL_b6614a17_4_k_cu_8a7d25534cuda3std3__45__cpo5crendE:
	.zero		1
	.type		_ZN34_INTERNAL_b6614a17_4_k_cu_8a7d25534cuda3std6ranges3__45__cpo4prevE,@object
	.size		_ZN34_INTERNAL_b6614a17_4_k_cu_8a7d25534cuda3std6ranges3__45__cpo4prevE,(_ZN34_INTERNAL_b6614a17_4_k_cu_8a7d25534cuda3std6ranges3__45__cpo9iter_moveE - _ZN34_INTERNAL_b6614a17_4_k_cu_8a7d25534cuda3std6ranges3__45__cpo4prevE)
_ZN34_INTERNAL_b6614a17_4_k_cu_8a7d25534cuda3std6ranges3__45__cpo4prevE:
	.zero		1
	.type		_ZN34_INTERNAL_b6614a17_4_k_cu_8a7d25534cuda3std6ranges3__45__cpo9iter_moveE,@object
	.size		_ZN34_INTERNAL_b6614a17_4_k_cu_8a7d25534cuda3std6ranges3__45__cpo9iter_moveE,(_ZN34_INTERNAL_b6614a17_4_k_cu_8a7d25536thrust24THRUST_300001_SM_1000_NS6system6detail10sequential3seqE - _ZN34_INTERNAL_b6614a17_4_k_cu_8a7d25534cuda3std6ranges3__45__cpo9iter_moveE)
_ZN34_INTERNAL_b6614a17_4_k_cu_8a7d25534cuda3std6ranges3__45__cpo9iter_moveE:
	.zero		1
	.type		_ZN34_INTERNAL_b6614a17_4_k_cu_8a7d25536thrust24THRUST_300001_SM_1000_NS6system6detail10sequential3seqE,@object
	.size		_ZN34_INTERNAL_b6614a17_4_k_cu_8a7d25536thrust24THRUST_300001_SM_1000_NS6system6detail10sequential3seqE,(_ZN34_INTERNAL_b6614a17_4_k_cu_8a7d25536thrust24THRUST_300001_SM_1000_NS12placeholders2_9E - _ZN34_INTERNAL_b6614a17_4_k_cu_8a7d25536thrust24THRUST_300001_SM_1000_NS6system6detail10sequential3seqE)
_ZN34_INTERNAL_b6614a17_4_k_cu_8a7d25536thrust24THRUST_300001_SM_1000_NS6system6detail10sequential3seqE:
	.zero		1
	.type		_ZN34_INTERNAL_b6614a17_4_k_cu_8a7d25536thrust24THRUST_300001_SM_1000_NS12placeholders2_9E,@object
	.size		_ZN34_INTERNAL_b6614a17_4_k_cu_8a7d25536thrust24THRUST_300001_SM_1000_NS12placeholders2_9E,(_ZN34_INTERNAL_b6614a17_4_k_cu_8a7d25534cuda3std3__419piecewise_constructE - _ZN34_INTERNAL_b6614a17_4_k_cu_8a7d25536thrust24THRUST_300001_SM_1000_NS12placeholders2_9E)
_ZN34_INTERNAL_b6614a17_4_k_cu_8a7d25536thrust24THRUST_300001_SM_1000_NS12placeholders2_9E:
	.zero		1
	.type		_ZN34_INTERNAL_b6614a17_4_k_cu_8a7d25534cuda3std3__419piecewise_constructE,@object
	.size		_ZN34_INTERNAL_b6614a17_4_k_cu_8a7d25534cuda3std3__419piecewise_constructE,(_ZN34_INTERNAL_b6614a17_4_k_cu_8a7d25534cuda3std6ranges3__45__cpo5cdataE - _ZN34_INTERNAL_b6614a17_4_k_cu_8a7d25534cuda3std3__419piecewise_constructE)
_ZN34_INTERNAL_b6614a17_4_k_cu_8a7d25534cuda3std3__419piecewise_constructE:
	.zero		1
	.type		_ZN34_INTERNAL_b6614a17_4_k_cu_8a7d25534cuda3std6ranges3__45__cpo5cdataE,@object
	.size		_ZN34_INTERNAL_b6614a17_4_k_cu_8a7d25534cuda3std6ranges3__45__cpo5cdataE,(_ZN34_INTERNAL_b6614a17_4_k_cu_8a7d25536thrust24THRUST_300001_SM_1000_NS12placeholders2_1E - _ZN34_INTERNAL_b6614a17_4_k_cu_8a7d25534cuda3std6ranges3__45__cpo5cdataE)
_ZN34_INTERNAL_b6614a17_4_k_cu_8a7d25534cuda3std6ranges3__45__cpo5cdataE:
	.zero		1
	.type		_ZN34_INTERNAL_b6614a17_4_k_cu_8a7d25536thrust24THRUST_300001_SM_1000_NS12placeholders2_1E,@object
	.size		_ZN34_INTERNAL_b6614a17_4_k_cu_8a7d25536thrust24THRUST_300001_SM_1000_NS12placeholders2_1E,(_ZN34_INTERNAL_b6614a17_4_k_cu_8a7d25534cuda3std3__45__cpo3endE - _ZN34_INTERNAL_b6614a17_4_k_cu_8a7d25536thrust24THRUST_300001_SM_1000_NS12placeholders2_1E)
_ZN34_INTERNAL_b6614a17_4_k_cu_8a7d25536thrust24THRUST_300001_SM_1000_NS12placeholders2_1E:
	.zero		1
	.type		_ZN34_INTERNAL_b6614a17_4_k_cu_8a7d25534cuda3std3__45__cpo3endE,@object
	.size		_ZN34_INTERNAL_b6614a17_4_k_cu_8a7d25534cuda3std3__45__cpo3endE,(_ZN34_INTERNAL_b6614a17_4_k_cu_8a7d25534cuda3std6ranges3__45__cpo3endE - _ZN34_INTERNAL_b6614a17_4_k_cu_8a7d25534cuda3std3__45__cpo3endE)
_ZN34_INTERNAL_b6614a17_4_k_cu_8a7d25534cuda3std3__45__cpo3endE:
	.zero		1
	.type		_ZN34_INTERNAL_b6614a17_4_k_cu_8a7d25534cuda3std6ranges3__45__cpo3endE,@object
	.size		_ZN34_INTERNAL_b6614a17_4_k_cu_8a7d25534cuda3std6ranges3__45__cpo3endE,(_ZN34_INTERNAL_b6614a17_4_k_cu_8a7d25536thrust24THRUST_300001_SM_1000_NS12placeholders2_5E - _ZN34_INTERNAL_b6614a17_4_k_cu_8a7d25534cuda3std6ranges3__45__cpo3endE)
_ZN34_INTERNAL_b6614a17_4_k_cu_8a7d25534cuda3std6ranges3__45__cpo3endE:
	.zero		1
	.type		_ZN34_INTERNAL_b6614a17_4_k_cu_8a7d25536thrust24THRUST_300001_SM_1000_NS12placeholders2_5E,@object
	.size		_ZN34_INTERNAL_b6614a17_4_k_cu_8a7d25536thrust24THRUST_300001_SM_1000_NS12placeholders2_5E,(_ZN34_INTERNAL_b6614a17_4_k_cu_8a7d25534cuda3std3__45__cpo4rendE - _ZN34_INTERNAL_b6614a17_4_k_cu_8a7d25536thrust24THRUST_300001_SM_1000_NS12placeholders2_5E)
_ZN34_INTERNAL_b6614a17_4_k_cu_8a7d25536thrust24THRUST_300001_SM_1000_NS12placeholders2_5E:
	.zero		1
	.type		_ZN34_INTERNAL_b6614a17_4_k_cu_8a7d25534cuda3std3__45__cpo4rendE,@object
	.size		_ZN34_INTERNAL_b6614a17_4_k_cu_8a7d25534cuda3std3__45__cpo4rendE,(_ZN34_INTERNAL_b6614a17_4_k_cu_8a7d25534cuda3std6ranges3__45__cpo9iter_swapE - _ZN34_INTERNAL_b6614a17_4_k_cu_8a7d25534cuda3std3__45__cpo4rendE)
_ZN34_INTERNAL_b6614a17_4_k_cu_8a7d25534cuda3std3__45__cpo4rendE:
	.zero		1
	.type		_ZN34_INTERNAL_b6614a17_4_k_cu_8a7d25534cuda3std6ranges3__45__cpo9iter_swapE,@object
	.size		_ZN34_INTERNAL_b6614a17_4_k_cu_8a7d25534cuda3std6ranges3__45__cpo9iter_swapE,(_ZN34_INTERNAL_b6614a17_4_k_cu_8a7d25534cuda3std3__48unexpectE - _ZN34_INTERNAL_b6614a17_4_k_cu_8a7d25534cuda3std6ranges3__45__cpo9iter_swapE)
_ZN34_INTERNAL_b6614a17_4_k_cu_8a7d25534cuda3std6ranges3__45__cpo9iter_swapE:
	.zero		1
	.type		_ZN34_INTERNAL_b6614a17_4_k_cu_8a7d25534cuda3std3__48unexpectE,@object
	.size		_ZN34_INTERNAL_b6614a17_4_k_cu_8a7d25534cuda3std3__48unexpectE,(_ZN34_INTERNAL_b6614a17_4_k_cu_8a7d25536thrust24THRUST_300001_SM_1000_NS8cuda_cub3parE - _ZN34_INTERNAL_b6614a17_4_k_cu_8a7d25534cuda3std3__48unexpectE)
_ZN34_INTERNAL_b6614a17_4_k_cu_8a7d25534cuda3std3__48unexpectE:
	.zero		1
	.type		_ZN34_INTERNAL_b6614a17_4_k_cu_8a7d25536thrust24THRUST_300001_SM_1000_NS8cuda_cub3parE,@object
	.size		_ZN34_INTERNAL_b6614a17_4_k_cu_8a7d25536thrust24THRUST_300001_SM_1000_NS8cuda_cub3parE,(.L_29 - _ZN34_INTERNAL_b6614a17_4_k_cu_8a7d25536thrust24THRUST_300001_SM_1000_NS8cuda_cub3parE)
_ZN34_INTERNAL_b6614a17_4_k_cu_8a7d25536thrust24THRUST_300001_SM_1000_NS8cuda_cub3parE:
	.zero		1
.L_29:


//--------------------- .nv.constant0._ZN3cub18CUB_300001_SM_10006detail8for_each13static_kernelINS2_12policy_hub_t12policy_500_tElN6thrust24THRUST_300001_SM_1000_NS8cuda_cub10__tabulate7functorINS7_6detail15normal_iteratorINS7_10device_ptrIiEEEENS7_6system6detail7generic6detail22compute_sequence_valueIivEElEEEEvT0_T1_ --------------------------
	.section	.nv.constant0._ZN3cub18CUB_300001_SM_10006detail8for_each13static_kernelINS2_12policy_hub_t12policy_500_tElN6thrust24THRUST_300001_SM_1000_NS8cuda_cub10__tabulate7functorINS7_6detail15normal_iteratorINS7_10device_ptrIiEEEENS7_6system6detail7generic6detail22compute_sequence_valueIivEElEEEEvT0_T1_,"a",@progbits
	.sectionflags	@""
	.align	4
.nv.constant0._ZN3cub18CUB_300001_SM_10006detail8for_each13static_kernelINS2_12policy_hub_t12policy_500_tElN6thrust24THRUST_300001_SM_1000_NS8cuda_cub10__tabulate7functorINS7_6detail15normal_iteratorINS7_10device_ptrIiEEEENS7_6system6detail7generic6detail22compute_sequence_valueIivEElEEEEvT0_T1_:
	.zero		920


//--------------------- .nv.constant0._ZN3cub18CUB_300001_SM_10006detail8for_each13static_kernelINS2_12policy_hub_t12policy_500_tElN6thrust24THRUST_300001_SM_1000_NS8cuda_cub10__tabulate7functorINS7_10device_ptrIiEENS7_6system6detail7generic6detail22compute_sequence_valueIivEElEEEEvT0_T1_ --------------------------
	.section	.nv.constant0._ZN3cub18CUB_300001_SM_10006detail8for_each13static_kernelINS2_12policy_hub_t12policy_500_tElN6thrust24THRUST_300001_SM_1000_NS8cuda_cub10__tabulate7functorINS7_10device_ptrIiEENS7_6system6detail7generic6detail22compute_sequence_valueIivEElEEEEvT0_T1_,"a",@progbits
	.sectionflags	@""
	.align	4
.nv.constant0._ZN3cub18CUB_300001_SM_10006detail8for_each13static_kernelINS2_12policy_hub_t12policy_500_tElN6thrust24THRUST_300001_SM_1000_NS8cuda_cub10__tabulate7functorINS7_10device_ptrIiEENS7_6system6detail7generic6detail22compute_sequence_valueIivEElEEEEvT0_T1_:
	.zero		920


//--------------------- .nv.constant0._ZN3cub18CUB_300001_SM_10006detail8for_each13static_kernelINS2_12policy_hub_t12policy_500_tElN6thrust24THRUST_300001_SM_1000_NS8cuda_cub6__fill7functorINS7_6detail15normal_iteratorINS7_10device_ptrIiEEEEiEEEEvT0_T1_ --------------------------
	.section	.nv.constant0._ZN3cub18CUB_300001_SM_10006detail8for_each13static_kernelINS2_12policy_hub_t12policy_500_tElN6thrust24THRUST_300001_SM_1000_NS8cuda_cub6__fill7functorINS7_6detail15normal_iteratorINS7_10device_ptrIiEEEEiEEEEvT0_T1_,"a",@progbits
	.sectionflags	@""
	.align	4
.nv.constant0._ZN3cub18CUB_300001_SM_10006detail8for_each13static_kernelINS2_12policy_hub_t12policy_500_tElN6thrust24THRUST_300001_SM_1000_NS8cuda_cub6__fill7functorINS7_6detail15normal_iteratorINS7_10device_ptrIiEEEEiEEEEvT0_T1_:
	.zero		920


//--------------------- .nv.constant0._ZN3cub18CUB_300001_SM_10006detail8for_each13static_kernelINS2_12policy_hub_t12policy_500_tEmN6thrust24THRUST_300001_SM_1000_NS8cuda_cub6__fill7functorINS7_6detail15normal_iteratorINS7_10device_ptrIiEEEEiEEEEvT0_T1_ --------------------------
	.section	.nv.constant0._ZN3cub18CUB_300001_SM_10006detail8for_each13static_kernelINS2_12policy_hub_t12policy_500_tEmN6thrust24THRUST_300001_SM_1000_NS8cuda_cub6__fill7functorINS7_6detail15normal_iteratorINS7_10device_ptrIiEEEEiEEEEvT0_T1_,"a",@progbits
	.sectionflags	@""
	.align	4
.nv.constant0._ZN3cub18CUB_300001_SM_10006detail8for_each13static_kernelINS2_12policy_hub_t12policy_500_tEmN6thrust24THRUST_300001_SM_1000_NS8cuda_cub6__fill7functorINS7_6detail15normal_iteratorINS7_10device_ptrIiEEEEiEEEEvT0_T1_:
	.zero		920


//--------------------- .nv.constant0._ZN3cub18CUB_300001_SM_10006detail8for_each13static_kernelINS2_12policy_hub_t12policy_500_tEmN6thrust24THRUST_300001_SM_1000_NS8cuda_cub20__uninitialized_fill7functorINS7_10device_ptrIiEEiEEEEvT0_T1_ --------------------------
	.section	.nv.constant0._ZN3cub18CUB_300001_SM_10006detail8for_each13static_kernelINS2_12policy_hub_t12policy_500_tEmN6thrust24THRUST_300001_SM_1000_NS8cuda_cub20__uninitialized_fill7functorINS7_10device_ptrIiEEiEEEEvT0_T1_,"a",@progbits
	.sectionflags	@""
	.align	4
.nv.constant0._ZN3cub18CUB_300001_SM_10006detail8for_each13static_kernelINS2_12policy_hub_t12policy_500_tEmN6thrust24THRUST_300001_SM_1000_NS8cuda_cub20__uninitialized_fill7functorINS7_10device_ptrIiEEiEEEEvT0_T1_:
	.zero		920


//--------------------- .nv.constant0._ZN3cub18CUB_300001_SM_10006detail11EmptyKernelIvEEvv --------------------------
	.section	.nv.constant0._ZN3cub18CUB_300001_SM_10006detail11EmptyKernelIvEEvv,"a",@progbits
	.sectionflags	@""
	.align	4
.nv.constant0._ZN3cub18CUB_300001_SM_10006detail11EmptyKernelIvEEvv:
	.zero		896


//--------------------- .nv.constant0._Z26filterClustersBySizeKernelPKiiPiiiiS1_S1_ --------------------------
	.section	.nv.constant0._Z26filterClustersBySizeKernelPKiiPiiiiS1_S1_,"a",@progbits
	.sectionflags	@""
	.align	4
.nv.constant0._Z26filterClustersBySizeKernelPKiiPiiiiS1_S1_:
	.zero		952


//--------------------- .nv.constant0._Z23countClusterSizesKernelPKiiPii --------------------------
	.section	.nv.constant0._Z23countClusterSizesKernelPKiiPii,"a",@progbits
	.sectionflags	@""
	.align	4
.nv.constant0._Z23countClusterSizesKernelPKiiPii:
	.zero		924


//--------------------- .nv.constant0._Z25compressLabelsPass2KernelPKiS0_iPi --------------------------
	.section	.nv.constant0._Z25compressLabelsPass2KernelPKiS0_iPi,"a",@progbits
	.sectionflags	@""
	.align	4
.nv.constant0._Z25compressLabelsPass2KernelPKiS0_iPi:
	.zero		928


//--------------------- .nv.constant0._Z25compressLabelsPass1KernelPKiiPiS1_ --------------------------
	.section	.nv.constant0._Z25compressLabelsPass1KernelPKiiPiS1_,"a",@progbits
	.sectionflags	@""
	.align	4
.nv.constant0._Z25compressLabelsPass1KernelPKiiPiS1_:
	.zero		928


//--------------------- .nv.constant0._Z20compressLabelsKernelPiiS_S_S_ii --------------------------
	.section	.nv.constant0._Z20compressLabelsKernelPiiS_S_S_ii,"a",@progbits
	.sectionflags	@""
	.align	4
.nv.constant0._Z20compressLabelsKernelPiiS_S_S_ii:
	.zero		944


//--------------------- .nv.constant0._Z27findNeighborsAndUnionKernelPKfiffPKiS2_PiS3_i --------------------------
	.section	.nv.constant0._Z27findNeighborsAndUnionKernelPKfiffPKiS2_PiS3_i,"a",@progbits
	.sectionflags	@""
	.align	4
.nv.constant0._Z27findNeighborsAndUnionKernelPKfiffPKiS2_PiS3_i:
	.zero		956


//--------------------- .nv.constant0._Z22buildSpatialHashKernelPKfifPiS1_i --------------------------
	.section	.nv.constant0._Z22buildSpatialHashKernelPKfifPiS1_i,"a",@progbits
	.sectionflags	@""
	.align	4
.nv.constant0._Z22buildSpatialHashKernelPKfifPiS1_i:
	.zero		932


//--------------------- SYMBOLS --------------------------

	.type		.nv.reservedSmem.offset0,@object
	.size		.nv.reservedSmem.offset0,0x4
